	.target	sm_100a

	.elftype	@"ET_EXEC"


//--------------------- .note.nv.tkinfo           --------------------------
	.section	.note.nv.tkinfo,"",@"SHT_NOTE"
	.sectionflags	@"SHF_NOTE_NV_TKINFO"
	.tkinfo
        /*0018*/ 	.word	0x00000081
        /*0030*/ 	.string	""
        /*0030*/ 	.string	"ptxas-blackwell"
        /*0030*/ 	.string	"Cuda compilation tools, release 12.9, V12.9.86"
        /*0030*/ 	.string	"Build cuda_12.9.r12.9/compiler.36037853_0"
        /*0030*/ 	.string	"-v  -suppress-debug-info  -lineinfo  -arch sm_100a "



//--------------------- .note.nv.cuver            --------------------------
	.section	.note.nv.cuver,"",@"SHT_NOTE"
	.sectionflags	@"SHF_NOTE_NV_CUVER"
        /*0018*/ 	.short	0x0001
        /*001a*/ 	.short	0x0064
        /*001c*/ 	.short	0x0001
        /*001e*/ 	.short	0x0000
        /*0020*/ 	.short	0x0001
        /*0022*/ 	.short	0x0000


//--------------------- .nv.info                  --------------------------
	.section	.nv.info,"",@"SHT_CUDA_INFO"
	.align	4


	//----- nvinfo : EIATTR_REGCOUNT
	.align		4
        /*0000*/ 	.byte	0x04, 0x2f
        /*0002*/ 	.short	(.L_4 - .L_3)
	.align		4
.L_3:
        /*0004*/ 	.word	index@(gluon_tcgen05)
        /*0008*/ 	.word	0x00000019


	//----- nvinfo : EIATTR_FRAME_SIZE
	.align		4
.L_4:
        /*000c*/ 	.byte	0x04, 0x11
        /*000e*/ 	.short	(.L_6 - .L_5)
	.align		4
.L_5:
        /*0010*/ 	.word	index@($__internal_2_$__cuda_sm10x_tcgen05_guardrail_trap_unallocated_columns_being_dealloced)
        /*0014*/ 	.word	0x00000000


	//----- nvinfo : EIATTR_FRAME_SIZE
	.align		4
.L_6:
        /*0018*/ 	.byte	0x04, 0x11
        /*001a*/ 	.short	(.L_8 - .L_7)
	.align		4
.L_7:
        /*001c*/ 	.word	index@($__internal_1_$__cuda_sm10x_tcgen05_guardrail_trap_phase_invalid_during_alloc)
        /*0020*/ 	.word	0x00000000


	//----- nvinfo : EIATTR_FRAME_SIZE
	.align		4
.L_8:
        /*0024*/ 	.byte	0x04, 0x11
        /*0026*/ 	.short	(.L_10 - .L_9)
	.align		4
.L_9:
        /*0028*/ 	.word	index@($__internal_0_$__cuda_sm10x_tcgen05_guardrail_trap_col_being_dealloced_not_returned_by_alloc)
        /*002c*/ 	.word	0x00000000


	//----- nvinfo : EIATTR_FRAME_SIZE
	.align		4
.L_10:
        /*0030*/ 	.byte	0x04, 0x11
        /*0032*/ 	.short	(.L_12 - .L_11)
	.align		4
.L_11:
        /*0034*/ 	.word	index@(gluon_tcgen05)
        /*0038*/ 	.word	0x00000000


	//----- nvinfo : EIATTR_MIN_STACK_SIZE
	.align		4
.L_12:
        /*003c*/ 	.byte	0x04, 0x12
        /*003e*/ 	.short	(.L_14 - .L_13)
	.align		4
.L_13:
        /*0040*/ 	.word	index@(gluon_tcgen05)
        /*0044*/ 	.word	0x00000000
.L_14:


//--------------------- .nv.info.gluon_tcgen05    --------------------------
	.section	.nv.info.gluon_tcgen05,"",@"SHT_CUDA_INFO"
	.sectionflags	@""
	.align	4


	//----- nvinfo : EIATTR_CUDA_API_VERSION
	.align		4
        /*0000*/ 	.byte	0x04, 0x37
        /*0002*/ 	.short	(.L_16 - .L_15)
.L_15:
        /*0004*/ 	.word	0x00000081


	//----- nvinfo : EIATTR_KPARAM_INFO
	.align		4
.L_16:
        /*0008*/ 	.byte	0x04, 0x17
        /*000a*/ 	.short	(.L_18 - .L_17)
.L_17:
        /*000c*/ 	.word	0x00000000
        /*0010*/ 	.short	0x000a
        /*0012*/ 	.short	0x0048
        /*0014*/ 	.byte	0x00, 0xf4, 0x21, 0x00


	//----- nvinfo : EIATTR_KPARAM_INFO
	.align		4
.L_18:
        /*0018*/ 	.byte	0x04, 0x17
        /*001a*/ 	.short	(.L_20 - .L_19)
.L_19:
        /*001c*/ 	.word	0x00000000
        /*0020*/ 	.short	0x0009
        /*0022*/ 	.short	0x0040
        /*0024*/ 	.byte	0x00, 0xf4, 0x21, 0x00


	//----- nvinfo : EIATTR_KPARAM_INFO
	.align		4
.L_20:
        /*0028*/ 	.byte	0x04, 0x17
        /*002a*/ 	.short	(.L_22 - .L_21)
.L_21:
        /*002c*/ 	.word	0x00000000
        /*0030*/ 	.short	0x0008
        /*0032*/ 	.short	0x0038
        /*0034*/ 	.byte	0x00, 0xf0, 0x21, 0x00


	//----- nvinfo : EIATTR_KPARAM_INFO
	.align		4
.L_22:
        /*0038*/ 	.byte	0x04, 0x17
        /*003a*/ 	.short	(.L_24 - .L_23)
.L_23:
        /*003c*/ 	.word	0x00000000
        /*0040*/ 	.short	0x0007
        /*0042*/ 	.short	0x0030
        /*0044*/ 	.byte	0x00, 0xf0, 0x21, 0x00


	//----- nvinfo : EIATTR_KPARAM_INFO
	.align		4
.L_24:
        /*0048*/ 	.byte	0x04, 0x17
        /*004a*/ 	.short	(.L_26 - .L_25)
.L_25:
        /*004c*/ 	.word	0x00000000
        /*0050*/ 	.short	0x0006
        /*0052*/ 	.short	0x0028
        /*0054*/ 	.byte	0x00, 0xf0, 0x21, 0x00


	//----- nvinfo : EIATTR_KPARAM_INFO
	.align		4
.L_26:
        /*0058*/ 	.byte	0x04, 0x17
        /*005a*/ 	.short	(.L_28 - .L_27)
.L_27:
        /*005c*/ 	.word	0x00000000
        /*0060*/ 	.short	0x0005
        /*0062*/ 	.short	0x0020
        /*0064*/ 	.byte	0x00, 0xf0, 0x11, 0x00


	//----- nvinfo : EIATTR_KPARAM_INFO
	.align		4
.L_28:
        /*0068*/ 	.byte	0x04, 0x17
        /*006a*/ 	.short	(.L_30 - .L_29)
.L_29:
        /*006c*/ 	.word	0x00000000
        /*0070*/ 	.short	0x0004
        /*0072*/ 	.short	0x001c
        /*0074*/ 	.byte	0x00, 0xf0, 0x11, 0x00


	//----- nvinfo : EIATTR_KPARAM_INFO
	.align		4
.L_30:
        /*0078*/ 	.byte	0x04, 0x17
        /*007a*/ 	.short	(.L_32 - .L_31)
.L_31:
        /*007c*/ 	.word	0x00000000
        /*0080*/ 	.short	0x0003
        /*0082*/ 	.short	0x0018
        /*0084*/ 	.byte	0x00, 0xf0, 0x11, 0x00


	//----- nvinfo : EIATTR_KPARAM_INFO
	.align		4
.L_32:
        /*0088*/ 	.byte	0x04, 0x17
        /*008a*/ 	.short	(.L_34 - .L_33)
.L_33:
        /*008c*/ 	.word	0x00000000
        /*0090*/ 	.short	0x0002
        /*0092*/ 	.short	0x0010
        /*0094*/ 	.byte	0x00, 0xf4, 0x21, 0x00


	//----- nvinfo : EIATTR_KPARAM_INFO
	.align		4
.L_34:
        /*0098*/ 	.byte	0x04, 0x17
        /*009a*/ 	.short	(.L_36 - .L_35)
.L_35:
        /*009c*/ 	.word	0x00000000
        /*00a0*/ 	.short	0x0001
        /*00a2*/ 	.short	0x0008
        /*00a4*/ 	.byte	0x00, 0xf4, 0x21, 0x00


	//----- nvinfo : EIATTR_KPARAM_INFO
	.align		4
.L_36:
        /*00a8*/ 	.byte	0x04, 0x17
        /*00aa*/ 	.short	(.L_38 - .L_37)
.L_37:
        /*00ac*/ 	.word	0x00000000
        /*00b0*/ 	.short	0x0000
        /*00b2*/ 	.short	0x0000
        /*00b4*/ 	.byte	0x00, 0xf4, 0x21, 0x00


	//----- nvinfo : EIATTR_AT_ENTRY_FRAGMENTS
	.align		4
.L_38:
        /*00b8*/ 	.byte	0x04, 0x4f
        /*00ba*/ 	.short	(.L_40 - .L_39)


	//   ....[0]....
.L_39:
        /*00bc*/ 	.word	0x00000004


	//----- nvinfo : EIATTR_RESERVED_SMEM_USED
	.align		4
.L_40:
        /*00c0*/ 	.byte	0x01, 0x41
	.zero		2


	//----- nvinfo : EIATTR_SPARSE_MMA_MASK
	.align		4
        /*00c4*/ 	.byte	0x03, 0x50
        /*00c6*/ 	.short	0x0000


	//----- nvinfo : EIATTR_TCGEN05_1CTA_USED
	.align		4
        /*00c8*/ 	.byte	0x01, 0x51
	.zero		2


	//----- nvinfo : EIATTR_MAXREG_COUNT
	.align		4
        /*00cc*/ 	.byte	0x03, 0x1b
        /*00ce*/ 	.short	0x00ff


	//----- nvinfo : EIATTR_NUM_BARRIERS
	.align		4
        /*00d0*/ 	.byte	0x02, 0x4c
        /*00d2*/ 	.byte	0x01
	.zero		1


	//----- nvinfo : EIATTR_INT_WARP_WIDE_INSTR_OFFSETS
	.align		4
        /*00d4*/ 	.byte	0x04, 0x31
        /*00d6*/ 	.short	(.L_42 - .L_41)


	//   ....[0]....
.L_41:
        /*00d8*/ 	.word	0x00001720


	//   ....[1]....
        /*00dc*/ 	.word	0x00001740


	//   ....[2]....
        /*00e0*/ 	.word	0x000017c0


	//   ....[3]....
        /*00e4*/ 	.word	0x00001aa0


	//   ....[4]....
        /*00e8*/ 	.word	0x00001ab0


	//   ....[5]....
        /*00ec*/ 	.word	0x00001ac0


	//   ....[6]....
        /*00f0*/ 	.word	0x00001ad0


	//   ....[7]....
        /*00f4*/ 	.word	0x00001d70


	//   ....[8]....
        /*00f8*/ 	.word	0x00001d80


	//   ....[9]....
        /*00fc*/ 	.word	0x00001ef0


	//   ....[10]....
        /*0100*/ 	.word	0x00001f40


	//   ....[11]....
        /*0104*/ 	.word	0x00001f50


	//   ....[12]....
        /*0108*/ 	.word	0x00001f80


	//   ....[13]....
        /*010c*/ 	.word	0x00002190


	//   ....[14]....
        /*0110*/ 	.word	0x000021a0


	//   ....[15]....
        /*0114*/ 	.word	0x00002520


	//   ....[16]....
        /*0118*/ 	.word	0x00002530


	//   ....[17]....
        /*011c*/ 	.word	0x000027f0


	//   ....[18]....
        /*0120*/ 	.word	0x00002840


	//----- nvinfo : EIATTR_COOP_GROUP_MASK_REGIDS
	.align		4
.L_42:
        /*0124*/ 	.byte	0x04, 0x29
        /*0126*/ 	.short	(.L_44 - .L_43)


	//   ....[0]....
.L_43:
        /*0128*/ 	.word	0xffffffff


	//   ....[1]....
        /*012c*/ 	.word	0xffffffff


	//   ....[2]....
        /*0130*/ 	.word	0xffffffff


	//   ....[3]....
        /*0134*/ 	.word	0xffffffff


	//   ....[4]....
        /*0138*/ 	.word	0xffffffff


	//   ....[5]....
        /*013c*/ 	.word	0xffffffff


	//   ....[6]....
        /*0140*/ 	.word	0xffffffff


	//   ....[7]....
        /*0144*/ 	.word	0xffffffff


	//   ....[8]....
        /*0148*/ 	.word	0xffffffff


	//   ....[9]....
        /*014c*/ 	.word	0xffffffff


	//----- nvinfo : EIATTR_COOP_GROUP_INSTR_OFFSETS
	.align		4
.L_44:
        /*0150*/ 	.byte	0x04, 0x28
        /*0152*/ 	.short	(.L_46 - .L_45)


	//   ....[0]....
.L_45:
        /*0154*/ 	.word	0x00000050


	//   ....[1]....
        /*0158*/ 	.word	0x00000310


	//   ....[2]....
        /*015c*/ 	.word	0x00000500


	//   ....[3]....
        /*0160*/ 	.word	0x000009c0


	//   ....[4]....
        /*0164*/ 	.word	0x00000b00


	//   ....[5]....
        /*0168*/ 	.word	0x00000fb0


	//   ....[6]....
        /*016c*/ 	.word	0x000010f0


	//   ....[7]....
        /*0170*/ 	.word	0x000015e0


	//   ....[8]....
        /*0174*/ 	.word	0x00002680


	//   ....[9]....
        /*0178*/ 	.word	0x000028f0


	//----- nvinfo : EIATTR_VRC_CTA_INIT_COUNT
	.align		4
.L_46:
        /*017c*/ 	.byte	0x02, 0x4a
        /*017e*/ 	.byte	0x80
	.zero		1


	//----- nvinfo : EIATTR_MBARRIER_INSTR_OFFSETS
	.align		4
        /*0180*/ 	.byte	0x04, 0x39
        /*0182*/ 	.short	(.L_48 - .L_47)


	//   ....[0]....
.L_47:
        /*0184*/ 	.word	0x000017e0
        /*0188*/ 	.word	0x000000ff
        /*018c*/ 	.word	0x00006000
        /*0190*/ 	.short	0x0100
        /*0192*/ 	.byte	0x08
	.zero		1


	//   ....[1]....
        /*0194*/ 	.word	0x000017f0
        /*0198*/ 	.word	0x000000ff
        /*019c*/ 	.word	0x00006020
        /*01a0*/ 	.short	0x0100
        /*01a2*/ 	.byte	0x08
	.zero		1


	//   ....[2]....
        /*01a4*/ 	.word	0x000018a0
        /*01a8*/ 	.word	0x000000ff
        /*01ac*/ 	.word	0x00006008
        /*01b0*/ 	.short	0x0100
        /*01b2*/ 	.byte	0x08
	.zero		1


	//   ....[3]....
        /*01b4*/ 	.word	0x000018b0
        /*01b8*/ 	.word	0x000000ff
        /*01bc*/ 	.word	0x00006028
        /*01c0*/ 	.short	0x0100
        /*01c2*/ 	.byte	0x08
	.zero		1


	//   ....[4]....
        /*01c4*/ 	.word	0x000019c0
        /*01c8*/ 	.word	0x000000ff
        /*01cc*/ 	.word	0x00006010
        /*01d0*/ 	.short	0x0100
        /*01d2*/ 	.byte	0x08
	.zero		1


	//   ....[5]....
        /*01d4*/ 	.word	0x000019d0
        /*01d8*/ 	.word	0x000000ff
        /*01dc*/ 	.word	0x00006030
        /*01e0*/ 	.short	0x0100
        /*01e2*/ 	.byte	0x08
	.zero		1


	//   ....[6]....
        /*01e4*/ 	.word	0x00001bb0
        /*01e8*/ 	.word	0x000000ff
        /*01ec*/ 	.word	0x00006000
        /*01f0*/ 	.short	0x010a
        /*01f2*/ 	.byte	0x08
	.zero		1


	//   ....[7]....
        /*01f4*/ 	.word	0x00001dd0
        /*01f8*/ 	.word	0x000000ff
        /*01fc*/ 	.word	0x00006020
        /*0200*/ 	.short	0x010a
        /*0202*/ 	.byte	0x08
	.zero		1


	//   ....[8]....
        /*0204*/ 	.word	0x00001ff0
        /*0208*/ 	.word	0x000000ff
        /*020c*/ 	.word	0x00006000
        /*0210*/ 	.short	0x010a
        /*0212*/ 	.byte	0x1c
	.zero		1


	//   ....[9]....
        /*0214*/ 	.word	0x000021e0
        /*0218*/ 	.word	0x000000ff
        /*021c*/ 	.word	0x00006020
        /*0220*/ 	.short	0x010a
        /*0222*/ 	.byte	0x1c
	.zero		1


	//   ....[10]....
        /*0224*/ 	.word	0x000022b0
        /*0228*/ 	.word	0x000000ff
        /*022c*/ 	.word	0x00006000
        /*0230*/ 	.short	0x0108
        /*0232*/ 	.byte	0x08
	.zero		1


	//   ....[11]....
        /*0234*/ 	.word	0x000022c0
        /*0238*/ 	.word	0x000000ff
        /*023c*/ 	.word	0x00006020
        /*0240*/ 	.short	0x0108
        /*0242*/ 	.byte	0x08
	.zero		1


	//   ....[12]....
        /*0244*/ 	.word	0x00002310
        /*0248*/ 	.word	0x000000ff
        /*024c*/ 	.word	0x00006008
        /*0250*/ 	.short	0x0108
        /*0252*/ 	.byte	0x08
	.zero		1


	//   ....[13]....
        /*0254*/ 	.word	0x00002320
        /*0258*/ 	.word	0x000000ff
        /*025c*/ 	.word	0x00006028
        /*0260*/ 	.short	0x0108
        /*0262*/ 	.byte	0x08
	.zero		1


	//   ....[14]....
        /*0264*/ 	.word	0x00002370
        /*0268*/ 	.word	0x000000ff
        /*026c*/ 	.word	0x00006010
        /*0270*/ 	.short	0x0108
        /*0272*/ 	.byte	0x08
	.zero		1


	//   ....[15]....
        /*0274*/ 	.word	0x00002380
        /*0278*/ 	.word	0x000000ff
        /*027c*/ 	.word	0x00006030
        /*0280*/ 	.short	0x0108
        /*0282*/ 	.byte	0x08
	.zero		1


	//   ....[16]....
        /*0284*/ 	.word	0x00002910
        /*0288*/ 	.word	0x000000ff
        /*028c*/ 	.word	0x00006000
        /*0290*/ 	.short	0x010a
        /*0292*/ 	.byte	0x08
	.zero		1


	//   ....[17]....
        /*0294*/ 	.word	0x00002940
        /*0298*/ 	.word	0x000000ff
        /*029c*/ 	.word	0x00006020
        /*02a0*/ 	.short	0x010a
        /*02a2*/ 	.byte	0x08
	.zero		1


	//   ....[18]....
        /*02a4*/ 	.word	0x00002970
        /*02a8*/ 	.word	0x000000ff
        /*02ac*/ 	.word	0x00006000
        /*02b0*/ 	.short	0x010a
        /*02b2*/ 	.byte	0x1c
	.zero		1


	//   ....[19]....
        /*02b4*/ 	.word	0x000029a0
        /*02b8*/ 	.word	0x000000ff
        /*02bc*/ 	.word	0x00006020
        /*02c0*/ 	.short	0x010a
        /*02c2*/ 	.byte	0x1c
	.zero		1


	//----- nvinfo : EIATTR_NUM_MBARRIERS
	.align		4
.L_48:
        /*02c4*/ 	.byte	0x03, 0x38
        /*02c6*/ 	.short	0x0006


	//----- nvinfo : EIATTR_EXIT_INSTR_OFFSETS
	.align		4
        /*02c8*/ 	.byte	0x04, 0x1c
        /*02ca*/ 	.short	(.L_50 - .L_49)


	//   ....[0]....
.L_49:
        /*02cc*/ 	.word	0x00002900


	//----- nvinfo : EIATTR_REQNTID
	.align		4
.L_50:
        /*02d0*/ 	.byte	0x04, 0x10
        /*02d2*/ 	.short	(.L_52 - .L_51)
.L_51:
        /*02d4*/ 	.word	0x00000100
        /*02d8*/ 	.word	0x00000001
        /*02dc*/ 	.word	0x00000001


	//----- nvinfo : EIATTR_CRS_STACK_SIZE
	.align		4
.L_52:
        /*02e0*/ 	.byte	0x04, 0x1e
        /*02e2*/ 	.short	(.L_54 - .L_53)
.L_53:
        /*02e4*/ 	.word	0x00000000


	//----- nvinfo : EIATTR_CBANK_PARAM_SIZE
	.align		4
.L_54:
        /*02e8*/ 	.byte	0x03, 0x19
        /*02ea*/ 	.short	0x0050


	//----- nvinfo : EIATTR_PARAM_CBANK
	.align		4
        /*02ec*/ 	.byte	0x04, 0x0a
        /*02ee*/ 	.short	(.L_56 - .L_55)
	.align		4
.L_55:
        /*02f0*/ 	.word	index@(.nv.constant0.gluon_tcgen05)
        /*02f4*/ 	.short	0x0380
        /*02f6*/ 	.short	0x0050


	//----- nvinfo : EIATTR_SW_WAR
	.align		4
.L_56:
        /*02f8*/ 	.byte	0x04, 0x36
        /*02fa*/ 	.short	(.L_58 - .L_57)
.L_57:
        /*02fc*/ 	.word	0x00000008
.L_58:


//--------------------- .nv.compat                --------------------------
	.section	.nv.compat,"",@"SHT_CUDA_COMPAT_INFO"
	.align	4
        /*0000*/ 	.byte	0x02, 0x02, 0x02, 0x00, 0x02, 0x05, 0x05, 0x00, 0x02, 0x03, 0x03, 0x00, 0x02, 0x06, 0x01, 0x00


//--------------------- .nv.callgraph             --------------------------
	.section	.nv.callgraph,"",@"SHT_CUDA_CALLGRAPH"
	.align	4
	.sectionentsize	8
	.align		4
        /*0000*/ 	.word	0x00000000
	.align		4
        /*0004*/ 	.word	0xffffffff
	.align		4
        /*0008*/ 	.word	0x00000000
	.align		4
        /*000c*/ 	.word	0xfffffffe
	.align		4
        /*0010*/ 	.word	0x00000000
	.align		4
        /*0014*/ 	.word	0xfffffffd
	.align		4
        /*0018*/ 	.word	0x00000000
	.align		4
        /*001c*/ 	.word	0xfffffffc


//--------------------- .text.gluon_tcgen05       --------------------------
	.section	.text.gluon_tcgen05,"ax",@progbits
	.align	128
        .global         gluon_tcgen05
        .type           gluon_tcgen05,@function
        .size           gluon_tcgen05,(.L_x_81 - gluon_tcgen05)
        .other          gluon_tcgen05,@"STO_CUDA_ENTRY STV_DEFAULT"
gluon_tcgen05:
.text.gluon_tcgen05:
[----:B------:R-:W1:Y:S01]  /*0000*/  LDC R1, c[0x0][0x37c] ;  /* 0x0000df00ff017b82 */ /* 0x000e620000000800 */
[----:B------:R-:W2:Y:S02]  /*0010*/  S2R R0, SR_TID.X ;  /* 0x0000000000007919 */ /* 0x000ea40000002100 */
[----:B--2---:R-:W-:-:S13]  /*0020*/  ISETP.GE.U32.AND P2, PT, R0, 0x20, PT ;  /* 0x000000200000780c */ /* 0x004fda0003f46070 */
[----:B------:R-:W-:Y:S05]  /*0030*/  @P2 BRA `(.L_x_0) ;  /* 0x0000000000b82947 */ /* 0x000fea0003800000 */
[----:B------:R-:W2:Y:S01]  /*0040*/  S2UR UR6, SR_CgaCtaId ;  /* 0x00000000000679c3 */ /* 0x000ea20000008800 */
[----:B------:R-:W-:Y:S01]  /*0050*/  NOP ;  /* 0x0000000000007918 */ /* 0x000fe20000000000 */
[----:B------:R-:W-:Y:S02]  /*0060*/  UMOV UR4, 0x40 ;  /* 0x0000004000047882 */ /* 0x000fe40000000000 */
[----:B--2---:R-:W-:-:S09]  /*0070*/  ULEA UR4, UR6, UR4, 0x18 ;  /* 0x0000000406047291 */ /* 0x004fd2000f8ec0ff */
[----:B------:R-:W2:Y:S01]  /*0080*/  LDS.U8 R2, [UR4] ;  /* 0x00000004ff027984 */ /* 0x000ea20008000000 */
[----:B------:R-:W-:Y:S02]  /*0090*/  UMOV UR4, 0x400 ;  /* 0x0000040000047882 */ /* 0x000fe40000000000 */
[----:B------:R-:W-:Y:S01]  /*00a0*/  ULEA UR4, UR6, UR4, 0x18 ;  /* 0x0000000406047291 */ /* 0x000fe2000f8ec0ff */
[----:B--2---:R-:W-:-:S13]  /*00b0*/  ISETP.NE.AND P0, PT, R2, RZ, PT ;  /* 0x000000ff0200720c */ /* 0x004fda0003f05270 */
[----:B------:R-:W-:Y:S05]  /*00c0*/  @P0 BRA `(.L_x_1) ;  /* 0x00000000007c0947 */ /* 0x000fea0003800000 */
[----:B------:R-:W-:-:S13]  /*00d0*/  ELECT P0, URZ, PT ;  /* 0x0000000000ff782f */ /* 0x000fda0003800000 */
[----:B------:R-:W-:Y:S05]  /*00e0*/  @!P0 BRA `(.L_x_2) ;  /* 0x0000000000848947 */ /* 0x000fea0003800000 */
[----:B------:R-:W-:Y:S01]  /*00f0*/  UMOV UR5, 0x2 ;  /* 0x0000000200057882 */ /* 0x000fe20000000000 */
[----:B------:R-:W-:Y:S02]  /*0100*/  IMAD.MOV.U32 R5, RZ, RZ, 0x1 ;  /* 0x00000001ff057424 */ /* 0x000fe400078e00ff */
[----:B------:R-:W-:Y:S02]  /*0110*/  IMAD.MOV.U32 R3, RZ, RZ, 0x3 ;  /* 0x00000003ff037424 */ /* 0x000fe400078e00ff */
[----:B------:R-:W-:Y:S04]  /*0120*/  DEPBAR.LE SB2, 0x36 ;  /* 0x0000ad800000791a */ /* 0x000fe80000000000 */
[----:B------:R-:W2:Y:S02]  /*0130*/  UTCATOMSWS.FIND_AND_SET.ALIGN UP0, UR5, UR5 ;  /* 0x00000005000575e3 */ /* 0x000ea40008000800 */
[----:B--2---:R-:W-:-:S04]  /*0140*/  PLOP3.LUT P0, PT, PT, PT, UP0, 0x80, 0x8 ;  /* 0x000000000008781c */ /* 0x004fc80003f0f008 */
[----:B------:R-:W-:-:S04]  /*0150*/  SEL R2, RZ, 0xffffffff, !P0 ;  /* 0xffffffffff027807 */ /* 0x000fc80004000000 */
[----:B------:R-:W-:Y:S01]  /*0160*/  ISETP.NE.AND P0, PT, R2, RZ, PT ;  /* 0x000000ff0200720c */ /* 0x000fe20003f05270 */
[----:B------:R-:W-:-:S12]  /*0170*/  IMAD.U32 R2, RZ, RZ, UR5 ;  /* 0x00000005ff027e24 */ /* 0x000fd8000f8e00ff */
[----:B------:R-:W-:Y:S05]  /*0180*/  @P0 BRA `(.L_x_3) ;  /* 0x0000000000240947 */ /* 0x000fea0003800000 */
.L_x_4:
[----:B------:R-:W-:Y:S05]  /*0190*/  NANOSLEEP 0x64 ;  /* 0x000000640000795d */ /* 0x000fea0003800000 */
[----:B------:R-:W-:-:S05]  /*01a0*/  UMOV UR5, 0x2 ;  /* 0x0000000200057882 */ /* 0x000fca0000000000 */
[----:B------:R-:W-:Y:S04]  /*01b0*/  DEPBAR.LE SB2, 0x36 ;  /* 0x0000ad800000791a */ /* 0x000fe80000000000 */
[----:B------:R-:W2:Y:S02]  /*01c0*/  UTCATOMSWS.FIND_AND_SET.ALIGN UP0, UR5, UR5 ;  /* 0x00000005000575e3 */ /* 0x000ea40008000800 */
[----:B--2---:R-:W-:-:S04]  /*01d0*/  PLOP3.LUT P0, PT, PT, PT, UP0, 0x80, 0x8 ;  /* 0x000000000008781c */ /* 0x004fc80003f0f008 */
[----:B------:R-:W-:-:S04]  /*01e0*/  SEL R2, RZ, 0xffffffff, !P0 ;  /* 0xffffffffff027807 */ /* 0x000fc80004000000 */
[----:B------:R-:W-:Y:S01]  /*01f0*/  ISETP.NE.AND P0, PT, R2, RZ, PT ;  /* 0x000000ff0200720c */ /* 0x000fe20003f05270 */
[----:B------:R-:W-:-:S12]  /*0200*/  IMAD.U32 R2, RZ, RZ, UR5 ;  /* 0x00000005ff027e24 */ /* 0x000fd8000f8e00ff */
[----:B------:R-:W-:Y:S05]  /*0210*/  @!P0 BRA `(.L_x_4) ;  /* 0xfffffffc00dc8947 */ /* 0x000fea000383ffff */
.L_x_3:
[C---:B------:R-:W-:Y:S01]  /*0220*/  VIADD R4, R2.reuse, 0x10 ;  /* 0x0000001002047836 */ /* 0x040fe20000000000 */
[----:B------:R-:W-:Y:S01]  /*0230*/  UMOV UR5, 0x50 ;  /* 0x0000005000057882 */ /* 0x000fe20000000000 */
[----:B------:R-:W-:Y:S01]  /*0240*/  SHF.L.U32 R3, R3, R2, RZ ;  /* 0x0000000203037219 */ /* 0x000fe200000006ff */
[----:B------:R-:W-:Y:S01]  /*0250*/  ULEA UR5, UR6, UR5, 0x18 ;  /* 0x0000000506057291 */ /* 0x000fe2000f8ec0ff */
[----:B------:R-:W-:Y:S01]  /*0260*/  IMAD.SHL.U32 R2, R2, 0x20, RZ ;  /* 0x0000002002027824 */ /* 0x000fe200078e00ff */
[----:B------:R-:W-:-:S04]  /*0270*/  SHF.L.U32 R4, R5, R4, RZ ;  /* 0x0000000405047219 */ /* 0x000fc800000006ff */
[----:B------:R-:W-:-:S05]  /*0280*/  LOP3.LUT R3, R4, R3, RZ, 0xfc, !PT ;  /* 0x0000000304037212 */ /* 0x000fca00078efcff */
[----:B------:R2:W-:Y:S04]  /*0290*/  ATOMS.OR RZ, [UR5], R3 ;  /* 0x00000003ffff798c */ /* 0x0005e8000b000005 */
[----:B------:R2:W-:Y:S01]  /*02a0*/  STS [UR4], R2 ;  /* 0x00000002ff007988 */ /* 0x0005e20008000804 */
[----:B------:R-:W-:Y:S05]  /*02b0*/  BRA `(.L_x_2) ;  /* 0x0000000000107947 */ /* 0x000fea0003800000 */
.L_x_1:
[----:B------:R-:W-:Y:S01]  /*02c0*/  IMAD.MOV.U32 R3, RZ, RZ, -0x1 ;  /* 0xffffffffff037424 */ /* 0x000fe200078e00ff */
[----:B------:R-:W-:-:S04]  /*02d0*/  MOV R2, 0x300 ;  /* 0x0000030000027802 */ /* 0x000fc80000000f00 */
[----:B------:R2:W-:Y:S03]  /*02e0*/  STS [UR4], R3 ;  /* 0x00000003ff007988 */ /* 0x0005e60008000804 */
[----:B-12---:R-:W-:Y:S05]  /*02f0*/  CALL.REL.NOINC `($__internal_1_$__cuda_sm10x_tcgen05_guardrail_trap_phase_invalid_during_alloc) ;  /* 0x0000002400c07944 */ /* 0x006fea0003c00000 */
.L_x_2:
[----:B------:R-:W-:Y:S05]  /*0300*/  WARPSYNC.ALL ;  /* 0x0000000000007948 */ /* 0x000fea0003800000 */
[----:B------:R-:W-:Y:S01]  /*0310*/  NOP ;  /* 0x0000000000007918 */ /* 0x000fe20000000000 */
.L_x_0:
[----:B------:R-:W3:Y:S08]  /*0320*/  S2UR UR4, SR_CgaCtaId ;  /* 0x00000000000479c3 */ /* 0x000ef00000008800 */
[----:B------:R-:W-:Y:S01]  /*0330*/  BAR.SYNC.DEFER_BLOCKING 0x0 ;  /* 0x0000000000007b1d */ /* 0x000fe20000010000 */
[----:B------:R-:W-:-:S05]  /*0340*/  LOP3.LUT R20, R0, 0xff, RZ, 0xc0, !PT ;  /* 0x000000ff00147812 */ /* 0x000fca00078ec0ff */
[----:B------:R-:W-:Y:S02]  /*0350*/  UMOV UR8, 0x400 ;  /* 0x0000040000087882 */ /* 0x000fe40000000000 */
[----:B--2---:R-:W2:Y:S08]  /*0360*/  LDC R3, c[0x0][0x398] ;  /* 0x0000e600ff037b82 */ /* 0x004eb00000000800 */
[----:B------:R-:W4:Y:S01]  /*0370*/  LDC R6, c[0x0][0x3a0] ;  /* 0x0000e800ff067b82 */ /* 0x000f220000000800 */
[----:B---3--:R-:W-:-:S07]  /*0380*/  ULEA UR8, UR4, UR8, 0x18 ;  /* 0x0000000804087291 */ /* 0x008fce000f8ec0ff */
[----:B------:R-:W3:Y:S02]  /*0390*/  S2UR UR9, SR_CTAID.Y ;  /* 0x00000000000979c3 */ /* 0x000ee40000002600 */
[----:B------:R-:W5:Y:S06]  /*03a0*/  LDS R4, [UR8] ;  /* 0x00000008ff047984 */ /* 0x000f6c0008000800 */
[----:B------:R-:W-:Y:S06]  /*03b0*/  BAR.SYNC.DEFER_BLOCKING 0x0 ;  /* 0x0000000000007b1d */ /* 0x000fec0000010000 */
[----:B------:R-:W-:Y:S05]  /*03c0*/  @P2 BRA `(.L_x_5) ;  /* 0x0000000000182947 */ /* 0x000fea0003800000 */
[----:B------:R-:W-:Y:S01]  /*03d0*/  ELECT P0, URZ, PT ;  /* 0x0000000000ff782f */ /* 0x000fe20003800000 */
[----:B------:R-:W-:Y:S01]  /*03e0*/  IMAD.MOV.U32 R2, RZ, RZ, 0x1 ;  /* 0x00000001ff027424 */ /* 0x000fe200078e00ff */
[----:B------:R-:W-:Y:S01]  /*03f0*/  UMOV UR5, 0x40 ;  /* 0x0000004000057882 */ /* 0x000fe20000000000 */
[----:B------:R-:W-:Y:S01]  /*0400*/  UVIRTCOUNT.DEALLOC.SMPOOL 0x80 ;  /* 0x000000800000784c */ /* 0x000fe20000000000 */
[----:B------:R-:W-:-:S09]  /*0410*/  ULEA UR5, UR4, UR5, 0x18 ;  /* 0x0000000504057291 */ /* 0x000fd2000f8ec0ff */
[----:B------:R5:W-:Y:S03]  /*0420*/  @P0 STS.U8 [UR5], R2 ;  /* 0x00000002ff000988 */ /* 0x000be60008000005 */
.L_x_5:
[----:B------:R-:W5:Y:S01]  /*0430*/  S2UR UR4, SR_CTAID.Z ;  /* 0x00000000000479c3 */ /* 0x000f620000002700 */
[----:B------:R-:W4:Y:S01]  /*0440*/  LDCU UR5, c[0x0][0x370] ;  /* 0x00006e00ff0577ac */ /* 0x000f220008000800 */
[C---:B------:R-:W-:Y:S01]  /*0450*/  ISETP.GE.U32.AND P0, PT, R20.reuse, 0x20, PT ;  /* 0x000000201400780c */ /* 0x040fe20003f06070 */
[----:B--2--5:R-:W-:Y:S01]  /*0460*/  VIADD R2, R3, 0xffffffff ;  /* 0xffffffff03027836 */ /* 0x024fe20000000000 */
[C---:B------:R-:W-:Y:S01]  /*0470*/  ISETP.NE.U32.AND P3, PT, R20.reuse, RZ, PT ;  /* 0x000000ff1400720c */ /* 0x040fe20003f65070 */
[----:B------:R-:W2:Y:S01]  /*0480*/  LDCU UR6, c[0x0][0x374] ;  /* 0x00006e80ff0677ac */ /* 0x000ea20008000800 */
[----:B------:R-:W-:Y:S01]  /*0490*/  LEA R7, R20, UR8, 0x2 ;  /* 0x0000000814077c11 */ /* 0x000fe2000f8e10ff */
[----:B----4-:R-:W-:Y:S01]  /*04a0*/  VIADD R11, R6, 0xffffffff ;  /* 0xffffffff060b7836 */ /* 0x010fe20000000000 */
[----:B------:R-:W4:Y:S01]  /*04b0*/  S2UR UR7, SR_CTAID.X ;  /* 0x00000000000779c3 */ /* 0x000f220000002500 */
[----:B------:R-:W5:Y:S01]  /*04c0*/  LDCU.64 UR20, c[0x0][0x3c0] ;  /* 0x00007800ff1477ac */ /* 0x000f620008000a00 */
[----:B------:R-:W-:Y:S01]  /*04d0*/  R2UR UR23, R4 ;  /* 0x00000000041772ca */ /* 0x000fe200000e0000 */
[----:B------:R-:W-:Y:S04]  /*04e0*/  BSSY.RECONVERGENT B0, `(.L_x_6) ;  /* 0x0000011000007945 */ /* 0x000fe80003800200 */
[----:B------:R3:W-:Y:S01]  /*04f0*/  @!P0 STS [R7], RZ ;  /* 0x000000ff07008388 */ /* 0x0007e20000000800 */
[----:B------:R-:W-:-:S03]  /*0500*/  NOP ;  /* 0x0000000000007918 */ /* 0x000fc60000000000 */
[----:B------:R3:W-:Y:S02]  /*0510*/  @!P3 STS [UR8+0x24], R2 ;  /* 0x00002402ff00b988 */ /* 0x0007e40008000808 */
[----:B--23--:R-:W-:Y:S02]  /*0520*/  UIMAD UR4, UR4, UR6, UR9 ;  /* 0x00000006040472a4 */ /* 0x00cfe4000f8e0209 */
[----:B------:R2:W-:Y:S02]  /*0530*/  @!P3 STS [UR8+0x20], R11 ;  /* 0x0000200bff00b988 */ /* 0x0005e40008000808 */
[----:B----4-:R-:W-:-:S04]  /*0540*/  UIMAD UR4, UR4, UR5, UR7 ;  /* 0x00000005040472a4 */ /* 0x010fc8000f8e0207 */
[----:B------:R-:W-:-:S04]  /*0550*/  UIMAD UR4, UR4, 0x180, URZ ;  /* 0x00000180040478a4 */ /* 0x000fc8000f8e02ff */
[----:B-----5:R-:W-:-:S04]  /*0560*/  UIADD3 UR24, UP0, UPT, UR4, UR20, URZ ;  /* 0x0000001404187290 */ /* 0x020fc8000ff1e0ff */
[----:B------:R-:W-:Y:S01]  /*0570*/  ULEA.HI.X.SX32 UR25, UR4, UR21, 0x1, UP0 ;  /* 0x0000001504197291 */ /* 0x000fe200080f0eff */
[----:B--2---:R-:W-:Y:S11]  /*0580*/  @P3 BRA `(.L_x_7) ;  /* 0x0000000000183947 */ /* 0x004ff60003800000 */
[----:B------:R-:W2:Y:S01]  /*0590*/  LDS R3, [UR8+0x8] ;  /* 0x00000808ff037984 */ /* 0x000ea20008000800 */
[----:B------:R-:W3:Y:S01]  /*05a0*/  LDC.64 R8, c[0x0][0x380] ;  /* 0x0000e000ff087b82 */ /* 0x000ee20000000a00 */
[----:B------:R-:W-:Y:S02]  /*05b0*/  IMAD.MOV.U32 R4, RZ, RZ, 0x70 ;  /* 0x00000070ff047424 */ /* 0x000fe400078e00ff */
[----:B---3--:R3:W-:Y:S03]  /*05c0*/  STS.64 [UR8], R8 ;  /* 0x00000008ff007988 */ /* 0x0087e60008000a08 */
[----:B--2---:R-:W-:-:S05]  /*05d0*/  LOP3.LUT R3, R3, 0x10, R4, 0xd8, !PT ;  /* 0x0000001003037812 */ /* 0x004fca00078ed804 */
[----:B------:R3:W-:Y:S02]  /*05e0*/  STS [UR8+0x8], R3 ;  /* 0x00000803ff007988 */ /* 0x0007e40008000808 */
.L_x_7:
[----:B------:R-:W-:Y:S05]  /*05f0*/  BSYNC.RECONVERGENT B0 ;  /* 0x0000000000007941 */ /* 0x000fea0003800200 */
.L_x_6:
[----:B------:R-:W-:Y:S04]  /*0600*/  BSSY.RECONVERGENT B0, `(.L_x_8) ;  /* 0x000000a000007945 */ /* 0x000fe80003800200 */
[----:B------:R-:W-:Y:S05]  /*0610*/  @P3 BRA `(.L_x_9) ;  /* 0x0000000000203947 */ /* 0x000fea0003800000 */
[----:B---3--:R-:W2:Y:S01]  /*0620*/  LDS R3, [UR8+0x34] ;  /* 0x00003408ff037984 */ /* 0x008ea20008000800 */
[----:B------:R-:W-:Y:S02]  /*0630*/  IMAD.MOV.U32 R4, RZ, RZ, 0x1f000000 ;  /* 0x1f000000ff047424 */ /* 0x000fe400078e00ff */
[----:B------:R-:W-:Y:S01]  /*0640*/  @!P3 IMAD.MOV.U32 R5, RZ, RZ, 0x3f ;  /* 0x0000003fff05b424 */ /* 0x000fe200078e00ff */
[----:B------:R-:W3:Y:S02]  /*0650*/  @!P3 LDS R8, [UR8+0x38] ;  /* 0x00003808ff08b984 */ /* 0x000ee40008000800 */
[----:B--2---:R-:W-:Y:S02]  /*0660*/  LOP3.LUT R3, R3, 0xff000000, R4, 0xb8, !PT ;  /* 0xff00000003037812 */ /* 0x004fe400078eb804 */
[----:B---3--:R-:W-:-:S03]  /*0670*/  @!P3 LOP3.LUT R4, R8, 0xff, R5, 0xb8, !PT ;  /* 0x000000ff0804b812 */ /* 0x008fc600078eb805 */
[----:B------:R2:W-:Y:S04]  /*0680*/  STS [UR8+0x34], R3 ;  /* 0x00003403ff007988 */ /* 0x0005e80008000808 */
[----:B------:R2:W-:Y:S02]  /*0690*/  @!P3 STS [UR8+0x38], R4 ;  /* 0x00003804ff00b988 */ /* 0x0005e40008000808 */
.L_x_9:
[----:B------:R-:W-:Y:S05]  /*06a0*/  BSYNC.RECONVERGENT B0 ;  /* 0x0000000000007941 */ /* 0x000fea0003800200 */
.L_x_8:
[----:B------:R-:W-:Y:S04]  /*06b0*/  BSSY.RECONVERGENT B0, `(.L_x_10) ;  /* 0x000000e000007945 */ /* 0x000fe80003800200 */
[----:B------:R-:W-:Y:S05]  /*06c0*/  @P3 BRA `(.L_x_11) ;  /* 0x0000000000303947 */ /* 0x000fea0003800000 */
[----:B--2---:R-:W2:Y:S01]  /*06d0*/  LDS R4, [UR8+0x34] ;  /* 0x00003408ff047984 */ /* 0x004ea20008000800 */
[----:B------:R-:W4:Y:S03]  /*06e0*/  LDC.64 R12, c[0x0][0x3a8] ;  /* 0x0000ea00ff0c7b82 */ /* 0x000f260000000a00 */
[----:B---3--:R-:W3:Y:S01]  /*06f0*/  LDS R3, [UR8+0x1c] ;  /* 0x00001c08ff037984 */ /* 0x008ee20008000800 */
[C---:B----4-:R-:W-:Y:S01]  /*0700*/  SHF.L.U64.HI R8, R12.reuse, 0x1, R13 ;  /* 0x000000010c087819 */ /* 0x050fe2000001020d */
[----:B------:R-:W-:-:S03]  /*0710*/  IMAD.SHL.U32 R5, R12, 0x2, RZ ;  /* 0x000000020c057824 */ /* 0x000fc600078e00ff */
[--C-:B------:R-:W-:Y:S02]  /*0720*/  SHF.R.U32.HI R10, RZ, 0x4, R8.reuse ;  /* 0x00000004ff0a7819 */ /* 0x100fe40000011608 */
[----:B------:R-:W-:-:S05]  /*0730*/  SHF.R.U64 R5, R5, 0x4, R8 ;  /* 0x0000000405057819 */ /* 0x000fca0000001208 */
[----:B------:R4:W-:Y:S01]  /*0740*/  STS [UR8+0xc], R5 ;  /* 0x00000c05ff007988 */ /* 0x0009e20008000808 */
[----:B--2---:R-:W-:Y:S02]  /*0750*/  LOP3.LUT R4, R4, 0x7, RZ, 0xb8, !PT ;  /* 0x0000000704047812 */ /* 0x004fe400078eb8ff */
[----:B---3--:R-:W-:-:S03]  /*0760*/  LOP3.LUT R3, R3, 0xf, R10, 0xb8, !PT ;  /* 0x0000000f03037812 */ /* 0x008fc600078eb80a */
[----:B------:R4:W-:Y:S04]  /*0770*/  STS [UR8+0x34], R4 ;  /* 0x00003404ff007988 */ /* 0x0009e80008000808 */
[----:B------:R4:W-:Y:S02]  /*0780*/  STS [UR8+0x1c], R3 ;  /* 0x00001c03ff007988 */ /* 0x0009e40008000808 */
.L_x_11:
[----:B------:R-:W-:Y:S05]  /*0790*/  BSYNC.RECONVERGENT B0 ;  /* 0x0000000000007941 */ /* 0x000fea0003800200 */
.L_x_10:
[----:B------:R-:W-:Y:S04]  /*07a0*/  BSSY.RECONVERGENT B1, `(.L_x_12) ;  /* 0x000001a000017945 */ /* 0x000fe80003800200 */
[----:B------:R-:W-:Y:S04]  /*07b0*/  BSSY.RELIABLE B0, `(.L_x_13) ;  /* 0x0000015000007945 */ /* 0x000fe80003800100 */
[----:B------:R-:W-:Y:S05]  /*07c0*/  @P3 BRA `(.L_x_14) ;  /* 0x0000000000203947 */ /* 0x000fea0003800000 */
[----:B--234-:R-:W2:Y:S02]  /*07d0*/  LDS R3, [UR8+0x34] ;  /* 0x00003408ff037984 */ /* 0x01cea40008000800 */
[----:B--2---:R-:W-:-:S05]  /*07e0*/  LOP3.LUT R3, R3, 0x38, RZ, 0xb8, !PT ;  /* 0x0000003803037812 */ /* 0x004fca00078eb8ff */
[----:B------:R2:W-:Y:S01]  /*07f0*/  STS [UR8+0x34], R3 ;  /* 0x00003403ff007988 */ /* 0x0005e20008000808 */
[----:B------:R-:W-:Y:S05]  /*0800*/  @P3 BRA `(.L_x_15) ;  /* 0x0000000000203947 */ /* 0x000fea0003800000 */
[----:B--2---:R-:W2:Y:S01]  /*0810*/  LDS R3, [UR8+0x8] ;  /* 0x00000808ff037984 */ /* 0x004ea20008000800 */
[----:B------:R-:W-:-:S05]  /*0820*/  IMAD.MOV.U32 R4, RZ, RZ, 0x780 ;  /* 0x00000780ff047424 */ /* 0x000fca00078e00ff */
[----:B--2---:R-:W-:-:S05]  /*0830*/  LOP3.LUT R3, R3, 0x300, R4, 0xd8, !PT ;  /* 0x0000030003037812 */ /* 0x004fca00078ed804 */
[----:B------:R5:W-:Y:S02]  /*0840*/  STS [UR8+0x8], R3 ;  /* 0x00000803ff007988 */ /* 0x000be40008000808 */
.L_x_14:
[----:B------:R-:W-:Y:S05]  /*0850*/  @P3 BRA `(.L_x_16) ;  /* 0x0000000000283947 */ /* 0x000fea0003800000 */
[----:B--2345:R-:W2:Y:S02]  /*0860*/  LDS R3, [UR8+0x8] ;  /* 0x00000808ff037984 */ /* 0x03cea40008000800 */
[----:B--2---:R-:W-:-:S05]  /*0870*/  LOP3.LUT R3, R3, 0x1800, RZ, 0xb8, !PT ;  /* 0x0000180003037812 */ /* 0x004fca00078eb8ff */
[----:B------:R3:W-:Y:S02]  /*0880*/  STS [UR8+0x8], R3 ;  /* 0x00000803ff007988 */ /* 0x0007e40008000808 */
.L_x_15:
[----:B------:R-:W-:Y:S05]  /*0890*/  @P3 BREAK.RELIABLE B0 ;  /* 0x0000000000003942 */ /* 0x000fea0003800100 */
[----:B------:R-:W-:Y:S05]  /*08a0*/  @P3 BRA `(.L_x_17) ;  /* 0x0000000000243947 */ /* 0x000fea0003800000 */
[----:B------:R-:W4:Y:S01]  /*08b0*/  LDS R4, [UR8+0x8] ;  /* 0x00000808ff047984 */ /* 0x000f220008000800 */
[----:B--23--:R-:W-:-:S05]  /*08c0*/  IMAD.MOV.U32 R3, RZ, RZ, 0x6000 ;  /* 0x00006000ff037424 */ /* 0x00cfca00078e00ff */
[----:B----4-:R-:W-:-:S04]  /*08d0*/  LOP3.LUT R3, R4, 0x4000, R3, 0xd8, !PT ;  /* 0x0000400004037812 */ /* 0x010fc800078ed803 */
[----:B------:R-:W-:-:S05]  /*08e0*/  LOP3.LUT R3, R3, 0x400000, RZ, 0xb8, !PT ;  /* 0x0040000003037812 */ /* 0x000fca00078eb8ff */
[----:B------:R2:W-:Y:S02]  /*08f0*/  STS [UR8+0x8], R3 ;  /* 0x00000803ff007988 */ /* 0x0005e40008000808 */
.L_x_16:
[----:B------:R-:W-:Y:S05]  /*0900*/  BSYNC.RELIABLE B0 ;  /* 0x0000000000007941 */ /* 0x000fea0003800100 */
.L_x_13:
[----:B--2345:R-:W2:Y:S02]  /*0910*/  @!P3 LDS R3, [UR8+0x8] ;  /* 0x00000808ff03b984 */ /* 0x03cea40008000800 */
[----:B--2---:R-:W-:-:S05]  /*0920*/  @!P3 LOP3.LUT R3, R3, 0x8000, RZ, 0xb8, !PT ;  /* 0x000080000303b812 */ /* 0x004fca00078eb8ff */
[----:B------:R4:W-:Y:S02]  /*0930*/  @!P3 STS [UR8+0x8], R3 ;  /* 0x00000803ff00b988 */ /* 0x0009e40008000808 */
.L_x_17:
[----:B------:R-:W-:Y:S05]  /*0940*/  BSYNC.RECONVERGENT B1 ;  /* 0x0000000000017941 */ /* 0x000fea0003800200 */
.L_x_12:
[----:B------:R-:W-:Y:S05]  /*0950*/  WARPSYNC.ALL ;  /* 0x0000000000007948 */ /* 0x000fea0003800000 */
[----:B------:R-:W-:Y:S01]  /*0960*/  NOP ;  /* 0x0000000000007918 */ /* 0x000fe20000000000 */
[----:B--234-:R-:W2:Y:S02]  /*0970*/  LDC R3, c[0x0][0x39c] ;  /* 0x0000e700ff037b82 */ /* 0x01cea40000000800 */
[----:B--2---:R-:W-:Y:S01]  /*0980*/  VIADD R3, R3, 0xffffffff ;  /* 0xffffffff03037836 */ /* 0x004fe20000000000 */
[----:B------:R-:W-:Y:S06]  /*0990*/  @P0 BRA `(.L_x_18) ;  /* 0x0000000000300947 */ /* 0x000fec0003800000 */
[----:B------:R-:W2:Y:S01]  /*09a0*/  S2R R4, SR_LANEID ;  /* 0x0000000000047919 */ /* 0x000ea20000000000 */
[----:B------:R-:W-:Y:S05]  /*09b0*/  WARPSYNC.ALL ;  /* 0x0000000000007948 */ /* 0x000fea0003800000 */
[----:B------:R-:W-:Y:S01]  /*09c0*/  NOP ;  /* 0x0000000000007918 */ /* 0x000fe20000000000 */
[----:B--2---:R-:W-:-:S05]  /*09d0*/  IMAD.SHL.U32 R8, R4, 0x4, RZ ;  /* 0x0000000404087824 */ /* 0x004fca00078e00ff */
[----:B------:R-:W2:Y:S01]  /*09e0*/  LDS R9, [R8+UR8] ;  /* 0x0000000808097984 */ /* 0x000ea20008000800 */
[----:B------:R-:W-:-:S05]  /*09f0*/  IADD3 R4, P1, PT, R8, UR24, RZ ;  /* 0x0000001808047c10 */ /* 0x000fca000ff3e0ff */
[----:B------:R-:W-:-:S05]  /*0a00*/  IMAD.X R5, RZ, RZ, UR25, P1 ;  /* 0x00000019ff057e24 */ /* 0x000fca00088e06ff */
[----:B--2---:R2:W3:Y:S01]  /*0a10*/  ATOMG.E.EXCH.STRONG.GPU PT, RZ, [R4], R9 ;  /* 0x0000000904ff73a8 */ /* 0x0044e200041ee100 */
[----:B------:R-:W-:-:S04]  /*0a20*/  DEPBAR {5,4,3,2,1,0} ;  /* 0x0000003f0000791a */ /* 0x000fc80000000000 */
[----:B------:R-:W4:Y:S02]  /*0a30*/  CCTL.E.C.LDCU.IV.DEEP [UR24] ;  /* 0x0000000018007540 */ /* 0x000f240009c08000 */
[----:B----4-:R2:W-:Y:S01]  /*0a40*/  UTMACCTL.IV [UR24] ;  /* 0x00000000180079b9 */ /* 0x0105e20008000000 */
[----:B------:R-:W-:Y:S01]  /*0a50*/  NOP ;  /* 0x0000000000007918 */ /* 0x000fe20000000000 */
.L_x_18:
[----:B------:R-:W-:Y:S05]  /*0a60*/  @P0 BRA `(.L_x_19) ;  /* 0x00000000000c0947 */ /* 0x000fea0003800000 */
[----:B------:R0:W-:Y:S01]  /*0a70*/  UTMACMDFLUSH ;  /* 0x00000000000079b7 */ /* 0x0001e20000000000 */
[----:B------:R-:W-:Y:S05]  /*0a80*/  @P0 BRA `(.L_x_19) ;  /* 0x0000000000040947 */ /* 0x000fea0003800000 */
[----:B------:R-:W-:-:S04]  /*0a90*/  DEPBAR.LE SB0, 0x0 ;  /* 0x000080000000791a */ /* 0x000fc80000000000 */
.L_x_19:
[----:B------:R-:W-:Y:S05]  /*0aa0*/  WARPSYNC.ALL ;  /* 0x0000000000007948 */ /* 0x000fea0003800000 */
[----:B------:R-:W-:Y:S01]  /*0ab0*/  NOP ;  /* 0x0000000000007918 */ /* 0x000fe20000000000 */
[----:B---3--:R-:W-:Y:S06]  /*0ac0*/  BAR.SYNC.DEFER_BLOCKING 0x0 ;  /* 0x0000000000007b1d */ /* 0x008fec0000010000 */
[----:B------:R-:W-:Y:S02]  /*0ad0*/  BSSY.RECONVERGENT B1, `(.L_x_20) ;  /* 0x000000b000017945 */ /* 0x000fe40003800200 */
[----:B------:R-:W-:Y:S06]  /*0ae0*/  BAR.SYNC.DEFER_BLOCKING 0x0 ;  /* 0x0000000000007b1d */ /* 0x000fec0000010000 */
[----:B------:R3:W-:Y:S01]  /*0af0*/  @!P0 STS [R7], RZ ;  /* 0x000000ff07008388 */ /* 0x0007e20000000800 */
[----:B------:R-:W-:Y:S01]  /*0b00*/  NOP ;  /* 0x0000000000007918 */ /* 0x000fe20000000000 */
[----:B------:R-:W-:Y:S05]  /*0b10*/  @P3 BRA `(.L_x_21) ;  /* 0x0000000000183947 */ /* 0x000fea0003800000 */
[----:B--2---:R-:W2:Y:S01]  /*0b20*/  LDS R4, [UR8+0x8] ;  /* 0x00000808ff047984 */ /* 0x004ea20008000800 */
[----:B------:R-:W4:Y:S01]  /*0b30*/  LDC.64 R8, c[0x0][0x388] ;  /* 0x0000e200ff087b82 */ /* 0x000f220000000a00 */
[----:B------:R-:W-:Y:S02]  /*0b40*/  IMAD.MOV.U32 R5, RZ, RZ, 0x70 ;  /* 0x00000070ff057424 */ /* 0x000fe400078e00ff */
[----:B----4-:R4:W-:Y:S03]  /*0b50*/  STS.64 [UR8], R8 ;  /* 0x00000008ff007988 */ /* 0x0109e60008000a08 */
[----:B--2---:R-:W-:-:S05]  /*0b60*/  LOP3.LUT R4, R4, 0x10, R5, 0xd8, !PT ;  /* 0x0000001004047812 */ /* 0x004fca00078ed805 */
[----:B------:R4:W-:Y:S02]  /*0b70*/  STS [UR8+0x8], R4 ;  /* 0x00000804ff007988 */ /* 0x0009e40008000808 */
.L_x_21:
[----:B--2---:R-:W-:Y:S05]  /*0b80*/  BSYNC.RECONVERGENT B1 ;  /* 0x0000000000017941 */ /* 0x004fea0003800200 */
.L_x_20:
[----:B------:R-:W-:Y:S04]  /*0b90*/  BSSY.RECONVERGENT B1, `(.L_x_22) ;  /* 0x000000a000017945 */ /* 0x000fe80003800200 */
[----:B------:R-:W-:Y:S05]  /*0ba0*/  @P3 BRA `(.L_x_23) ;  /* 0x0000000000203947 */ /* 0x000fea0003800000 */
[----:B----4-:R-:W2:Y:S01]  /*0bb0*/  LDS R4, [UR8+0x34] ;  /* 0x00003408ff047984 */ /* 0x010ea20008000800 */
[----:B------:R-:W-:Y:S02]  /*0bc0*/  IMAD.MOV.U32 R5, RZ, RZ, 0x3f000000 ;  /* 0x3f000000ff057424 */ /* 0x000fe400078e00ff */
[----:B------:R-:W-:Y:S01]  /*0bd0*/  @!P3 IMAD.MOV.U32 R8, RZ, RZ, 0x1f ;  /* 0x0000001fff08b424 */ /* 0x000fe200078e00ff */
[----:B------:R-:W4:Y:S02]  /*0be0*/  @!P3 LDS R9, [UR8+0x38] ;  /* 0x00003808ff09b984 */ /* 0x000f240008000800 */
[----:B--2---:R-:W-:Y:S02]  /*0bf0*/  LOP3.LUT R4, R4, 0xff000000, R5, 0xb8, !PT ;  /* 0xff00000004047812 */ /* 0x004fe400078eb805 */
[----:B----4-:R-:W-:-:S03]  /*0c00*/  @!P3 LOP3.LUT R5, R9, 0xff, R8, 0xb8, !PT ;  /* 0x000000ff0905b812 */ /* 0x010fc600078eb808 */
[----:B------:R2:W-:Y:S04]  /*0c10*/  STS [UR8+0x34], R4 ;  /* 0x00003404ff007988 */ /* 0x0005e80008000808 */
[----:B------:R2:W-:Y:S02]  /*0c20*/  @!P3 STS [UR8+0x38], R5 ;  /* 0x00003805ff00b988 */ /* 0x0005e40008000808 */
.L_x_23:
[----:B------:R-:W-:Y:S05]  /*0c30*/  BSYNC.RECONVERGENT B1 ;  /* 0x0000000000017941 */ /* 0x000fea0003800200 */
.L_x_22:
[----:B------:R-:W-:Y:S04]  /*0c40*/  BSSY.RECONVERGENT B1, `(.L_x_24) ;  /* 0x0000004000017945 */ /* 0x000fe80003800200 */
[----:B------:R-:W-:Y:S05]  /*0c50*/  @P3 BRA `(.L_x_25) ;  /* 0x0000000000083947 */ /* 0x000fea0003800000 */
[----:B------:R5:W-:Y:S04]  /*0c60*/  STS [UR8+0x24], R11 ;  /* 0x0000240bff007988 */ /* 0x000be80008000808 */
[----:B------:R5:W-:Y:S02]  /*0c70*/  STS [UR8+0x20], R3 ;  /* 0x00002003ff007988 */ /* 0x000be40008000808 */
.L_x_25:
[----:B------:R-:W-:Y:S05]  /*0c80*/  BSYNC.RECONVERGENT B1 ;  /* 0x0000000000017941 */ /* 0x000fea0003800200 */
.L_x_24:
[----:B------:R-:W-:Y:S04]  /*0c90*/  BSSY.RECONVERGENT B1, `(.L_x_26) ;  /* 0x000000e000017945 */ /* 0x000fe80003800200 */
[----:B------:R-:W-:Y:S05]  /*0ca0*/  @P3 BRA `(.L_x_27) ;  /* 0x0000000000303947 */ /* 0x000fea0003800000 */
[----:B--2---:R-:W2:Y:S01]  /*0cb0*/  LDS R5, [UR8+0x34] ;  /* 0x00003408ff057984 */ /* 0x004ea20008000800 */
[----:B----4-:R-:W4:Y:S03]  /*0cc0*/  LDC.64 R8, c[0x0][0x3b0] ;  /* 0x0000ec00ff087b82 */ /* 0x010f260000000a00 */
[----:B------:R-:W3:Y:S01]  /*0cd0*/  LDS R4, [UR8+0x1c] ;  /* 0x00001c08ff047984 */ /* 0x000ee20008000800 */
[C---:B----4-:R-:W-:Y:S01]  /*0ce0*/  SHF.L.U64.HI R9, R8.reuse, 0x1, R9 ;  /* 0x0000000108097819 */ /* 0x050fe20000010209 */
[----:B------:R-:W-:-:S03]  /*0cf0*/  IMAD.SHL.U32 R8, R8, 0x2, RZ ;  /* 0x0000000208087824 */ /* 0x000fc600078e00ff */
[--C-:B-----5:R-:W-:Y:S02]  /*0d00*/  SHF.R.U32.HI R11, RZ, 0x4, R9.reuse ;  /* 0x00000004ff0b7819 */ /* 0x120fe40000011609 */
[----:B------:R-:W-:-:S05]  /*0d10*/  SHF.R.U64 R8, R8, 0x4, R9 ;  /* 0x0000000408087819 */ /* 0x000fca0000001209 */
[----:B------:R4:W-:Y:S01]  /*0d20*/  STS [UR8+0xc], R8 ;  /* 0x00000c08ff007988 */ /* 0x0009e20008000808 */
[----:B--2---:R-:W-:Y:S02]  /*0d30*/  LOP3.LUT R5, R5, 0x7, RZ, 0xb8, !PT ;  /* 0x0000000705057812 */ /* 0x004fe400078eb8ff */
[----:B---3--:R-:W-:-:S03]  /*0d40*/  LOP3.LUT R4, R4, 0xf, R11, 0xb8, !PT ;  /* 0x0000000f04047812 */ /* 0x008fc600078eb80b */
[----:B------:R4:W-:Y:S04]  /*0d50*/  STS [UR8+0x34], R5 ;  /* 0x00003405ff007988 */ /* 0x0009e80008000808 */
[----:B------:R4:W-:Y:S02]  /*0d60*/  STS [UR8+0x1c], R4 ;  /* 0x00001c04ff007988 */ /* 0x0009e40008000808 */
.L_x_27:
[----:B------:R-:W-:Y:S05]  /*0d70*/  BSYNC.RECONVERGENT B1 ;  /* 0x0000000000017941 */ /* 0x000fea0003800200 */
.L_x_26:
[----:B------:R-:W-:Y:S04]  /*0d80*/  BSSY.RECONVERGENT B2, `(.L_x_28) ;  /* 0x000001a000027945 */ /* 0x000fe80003800200 */
[----:B------:R-:W-:Y:S04]  /*0d90*/  BSSY.RELIABLE B1, `(.L_x_29) ;  /* 0x0000015000017945 */ /* 0x000fe80003800100 */
[----:B------:R-:W-:Y:S05]  /*0da0*/  @P3 BRA `(.L_x_30) ;  /* 0x0000000000203947 */ /* 0x000fea0003800000 */
[----:B--2-4-:R-:W2:Y:S02]  /*0db0*/  LDS R4, [UR8+0x34] ;  /* 0x00003408ff047984 */ /* 0x014ea40008000800 */
[----:B--2---:R-:W-:-:S05]  /*0dc0*/  LOP3.LUT R4, R4, 0x38, RZ, 0xb8, !PT ;  /* 0x0000003804047812 */ /* 0x004fca00078eb8ff */
[----:B------:R2:W-:Y:S01]  /*0dd0*/  STS [UR8+0x34], R4 ;  /* 0x00003404ff007988 */ /* 0x0005e20008000808 */
[----:B------:R-:W-:Y:S05]  /*0de0*/  @P3 BRA `(.L_x_31) ;  /* 0x0000000000203947 */ /* 0x000fea0003800000 */
[----:B--2---:R-:W2:Y:S01]  /*0df0*/  LDS R4, [UR8+0x8] ;  /* 0x00000808ff047984 */ /* 0x004ea20008000800 */
[----:B------:R-:W-:-:S05]  /*0e00*/  IMAD.MOV.U32 R5, RZ, RZ, 0x780 ;  /* 0x00000780ff057424 */ /* 0x000fca00078e00ff */
[----:B--2---:R-:W-:-:S05]  /*0e10*/  LOP3.LUT R4, R4, 0x300, R5, 0xd8, !PT ;  /* 0x0000030004047812 */ /* 0x004fca00078ed805 */
[----:B------:R2:W-:Y:S02]  /*0e20*/  STS [UR8+0x8], R4 ;  /* 0x00000804ff007988 */ /* 0x0005e40008000808 */
.L_x_30:
[----:B------:R-:W-:Y:S05]  /*0e30*/  @P3 BRA `(.L_x_32) ;  /* 0x0000000000283947 */ /* 0x000fea0003800000 */
[----:B--2-4-:R-:W2:Y:S02]  /*0e40*/  LDS R4, [UR8+0x8] ;  /* 0x00000808ff047984 */ /* 0x014ea40008000800 */
[----:B--2---:R-:W-:-:S05]  /*0e50*/  LOP3.LUT R4, R4, 0x1800, RZ, 0xb8, !PT ;  /* 0x0000180004047812 */ /* 0x004fca00078eb8ff */
[----:B------:R4:W-:Y:S02]  /*0e60*/  STS [UR8+0x8], R4 ;  /* 0x00000804ff007988 */ /* 0x0009e40008000808 */
.L_x_31:
[----:B------:R-:W-:Y:S05]  /*0e70*/  @P3 BREAK.RELIABLE B1 ;  /* 0x0000000000013942 */ /* 0x000fea0003800100 */
[----:B------:R-:W-:Y:S05]  /*0e80*/  @P3 BRA `(.L_x_33) ;  /* 0x0000000000243947 */ /* 0x000fea0003800000 */
[----:B--2-4-:R-:W2:Y:S01]  /*0e90*/  LDS R4, [UR8+0x8] ;  /* 0x00000808ff047984 */ /* 0x014ea20008000800 */
[----:B------:R-:W-:-:S05]  /*0ea0*/  IMAD.MOV.U32 R5, RZ, RZ, 0x6000 ;  /* 0x00006000ff057424 */ /* 0x000fca00078e00ff */
[----:B--2---:R-:W-:-:S04]  /*0eb0*/  LOP3.LUT R4, R4, 0x6000, R5, 0xd8, !PT ;  /* 0x0000600004047812 */ /* 0x004fc800078ed805 */
[----:B------:R-:W-:-:S05]  /*0ec0*/  LOP3.LUT R4, R4, 0x400000, RZ, 0xb8, !PT ;  /* 0x0040000004047812 */ /* 0x000fca00078eb8ff */
[----:B------:R2:W-:Y:S02]  /*0ed0*/  STS [UR8+0x8], R4 ;  /* 0x00000804ff007988 */ /* 0x0005e40008000808 */
.L_x_32:
[----:B------:R-:W-:Y:S05]  /*0ee0*/  BSYNC.RELIABLE B1 ;  /* 0x0000000000017941 */ /* 0x000fea0003800100 */
.L_x_29:
[----:B--2-4-:R-:W2:Y:S02]  /*0ef0*/  @!P3 LDS R4, [UR8+0x8] ;  /* 0x00000808ff04b984 */ /* 0x014ea40008000800 */
[----:B--2---:R-:W-:-:S05]  /*0f00*/  @!P3 LOP3.LUT R4, R4, 0x8000, RZ, 0xb8, !PT ;  /* 0x000080000404b812 */ /* 0x004fca00078eb8ff */
[----:B------:R2:W-:Y:S02]  /*0f10*/  @!P3 STS [UR8+0x8], R4 ;  /* 0x00000804ff00b988 */ /* 0x0005e40008000808 */
.L_x_33:
[----:B------:R-:W-:Y:S05]  /*0f20*/  BSYNC.RECONVERGENT B2 ;  /* 0x0000000000027941 */ /* 0x000fea0003800200 */
.L_x_28:
[----:B------:R-:W-:Y:S05]  /*0f30*/  WARPSYNC.ALL ;  /* 0x0000000000007948 */ /* 0x000fea0003800000 */
[----:B------:R-:W-:Y:S01]  /*0f40*/  NOP ;  /* 0x0000000000007918 */ /* 0x000fe20000000000 */
[----:B------:R-:W-:-:S04]  /*0f50*/  UIADD3 UR5, UPT, UPT, UR4, 0x80, URZ ;  /* 0x0000008004057890 */ /* 0x000fc8000fffe0ff */
[----:B------:R-:W-:-:S04]  /*0f60*/  UIADD3 UR26, UP0, UPT, UR5, UR20, URZ ;  /* 0x00000014051a7290 */ /* 0x000fc8000ff1e0ff */
[----:B------:R-:W-:Y:S01]  /*0f70*/  ULEA.HI.X.SX32 UR27, UR5, UR21, 0x1, UP0 ;  /* 0x00000015051b7291 */ /* 0x000fe200080f0eff */
[----:B------:R-:W-:Y:S11]  /*0f80*/  @P0 BRA `(.L_x_34) ;  /* 0x0000000000300947 */ /* 0x000ff60003800000 */
[----:B--2-4-:R-:W2:Y:S01]  /*0f90*/  S2R R4, SR_LANEID ;  /* 0x0000000000047919 */ /* 0x014ea20000000000 */
[----:B------:R-:W-:Y:S05]  /*0fa0*/  WARPSYNC.ALL ;  /* 0x0000000000007948 */ /* 0x000fea0003800000 */
[----:B------:R-:W-:Y:S01]  /*0fb0*/  NOP ;  /* 0x0000000000007918 */ /* 0x000fe20000000000 */
[----:B--2---:R-:W-:-:S05]  /*0fc0*/  IMAD.SHL.U32 R8, R4, 0x4, RZ ;  /* 0x0000000404087824 */ /* 0x004fca00078e00ff */
[----:B------:R-:W2:Y:S01]  /*0fd0*/  LDS R9, [R8+UR8] ;  /* 0x0000000808097984 */ /* 0x000ea20008000800 */
[----:B------:R-:W-:-:S05]  /*0fe0*/  IADD3 R4, P1, PT, R8, UR26, RZ ;  /* 0x0000001a08047c10 */ /* 0x000fca000ff3e0ff */
[----:B------:R-:W-:-:S05]  /*0ff0*/  IMAD.X R5, RZ, RZ, UR27, P1 ;  /* 0x0000001bff057e24 */ /* 0x000fca00088e06ff */
[----:B--2---:R2:W4:Y:S01]  /*1000*/  ATOMG.E.EXCH.STRONG.GPU PT, RZ, [R4], R9 ;  /* 0x0000000904ff73a8 */ /* 0x00452200041ee100 */
[----:B------:R-:W-:-:S04]  /*1010*/  DEPBAR {5,4,3,2,1,0} ;  /* 0x0000003f0000791a */ /* 0x000fc80000000000 */
[----:B------:R-:W3:Y:S02]  /*1020*/  CCTL.E.C.LDCU.IV.DEEP [UR26] ;  /* 0x000000001a007540 */ /* 0x000ee40009c08000 */
[----:B---3--:R2:W-:Y:S01]  /*1030*/  UTMACCTL.IV [UR26] ;  /* 0x000000001a0079b9 */ /* 0x0085e20008000000 */
[----:B------:R-:W-:Y:S01]  /*1040*/  NOP ;  /* 0x0000000000007918 */ /* 0x000fe20000000000 */
.L_x_34:
[----:B------:R-:W-:Y:S05]  /*1050*/  @P0 BRA `(.L_x_35) ;  /* 0x00000000000c0947 */ /* 0x000fea0003800000 */
[----:B------:R0:W-:Y:S01]  /*1060*/  UTMACMDFLUSH ;  /* 0x00000000000079b7 */ /* 0x0001e20000000000 */
[----:B------:R-:W-:Y:S05]  /*1070*/  @P0 BRA `(.L_x_35) ;  /* 0x0000000000040947 */ /* 0x000fea0003800000 */
[----:B------:R-:W-:-:S04]  /*1080*/  DEPBAR.LE SB0, 0x0 ;  /* 0x000080000000791a */ /* 0x000fc80000000000 */
.L_x_35:
[----:B------:R-:W-:Y:S05]  /*1090*/  WARPSYNC.ALL ;  /* 0x0000000000007948 */ /* 0x000fea0003800000 */
[----:B------:R-:W-:Y:S01]  /*10a0*/  NOP ;  /* 0x0000000000007918 */ /* 0x000fe20000000000 */
[----:B----4-:R-:W-:Y:S06]  /*10b0*/  BAR.SYNC.DEFER_BLOCKING 0x0 ;  /* 0x0000000000007b1d */ /* 0x010fec0000010000 */
[----:B------:R-:W-:Y:S02]  /*10c0*/  BSSY.RECONVERGENT B2, `(.L_x_36) ;  /* 0x000000b000027945 */ /* 0x000fe40003800200 */
[----:B------:R-:W-:Y:S06]  /*10d0*/  BAR.SYNC.DEFER_BLOCKING 0x0 ;  /* 0x0000000000007b1d */ /* 0x000fec0000010000 */
[----:B------:R4:W-:Y:S01]  /*10e0*/  @!P0 STS [R7], RZ ;  /* 0x000000ff07008388 */ /* 0x0009e20000000800 */
[----:B------:R-:W-:Y:S01]  /*10f0*/  NOP ;  /* 0x0000000000007918 */ /* 0x000fe20000000000 */
[----:B------:R-:W-:Y:S05]  /*1100*/  @P3 BRA `(.L_x_37) ;  /* 0x0000000000183947 */ /* 0x000fea0003800000 */
[----:B--2---:R-:W2:Y:S01]  /*1110*/  LDS R4, [UR8+0x8] ;  /* 0x00000808ff047984 */ /* 0x004ea20008000800 */
[----:B------:R-:W3:Y:S01]  /*1120*/  LDC.64 R8, c[0x0][0x390] ;  /* 0x0000e400ff087b82 */ /* 0x000ee20000000a00 */
[----:B------:R-:W-:Y:S02]  /*1130*/  IMAD.MOV.U32 R5, RZ, RZ, 0x70 ;  /* 0x00000070ff057424 */ /* 0x000fe400078e00ff */
[----:B---3--:R3:W-:Y:S03]  /*1140*/  STS.64 [UR8], R8 ;  /* 0x00000008ff007988 */ /* 0x0087e60008000a08 */
[----:B--2---:R-:W-:-:S05]  /*1150*/  LOP3.LUT R4, R4, 0x10, R5, 0xd8, !PT ;  /* 0x0000001004047812 */ /* 0x004fca00078ed805 */
[----:B------:R3:W-:Y:S02]  /*1160*/  STS [UR8+0x8], R4 ;  /* 0x00000804ff007988 */ /* 0x0007e40008000808 */
.L_x_37:
[----:B--2---:R-:W-:Y:S05]  /*1170*/  BSYNC.RECONVERGENT B2 ;  /* 0x0000000000027941 */ /* 0x004fea0003800200 */
.L_x_36:
[----:B------:R-:W-:Y:S04]  /*1180*/  BSSY.RECONVERGENT B3, `(.L_x_38) ;  /* 0x0000011000037945 */ /* 0x000fe80003800200 */
[----:B------:R-:W-:Y:S04]  /*1190*/  BSSY.RELIABLE B2, `(.L_x_39) ;  /* 0x000000e000027945 */ /* 0x000fe80003800100 */
[----:B------:R-:W-:Y:S05]  /*11a0*/  @P3 BRA `(.L_x_40) ;  /* 0x0000000000243947 */ /* 0x000fea0003800000 */
[----:B---3--:R-:W2:Y:S01]  /*11b0*/  LDS R4, [UR8+0x34] ;  /* 0x00003408ff047984 */ /* 0x008ea20008000800 */
[----:B------:R-:W-:-:S05]  /*11c0*/  IMAD.MOV.U32 R5, RZ, RZ, 0x3f000000 ;  /* 0x3f000000ff057424 */ /* 0x000fca00078e00ff */
[----:B--2---:R-:W-:-:S05]  /*11d0*/  LOP3.LUT R4, R4, 0xff000000, R5, 0xb8, !PT ;  /* 0xff00000004047812 */ /* 0x004fca00078eb805 */
[----:B------:R2:W-:Y:S01]  /*11e0*/  STS [UR8+0x34], R4 ;  /* 0x00003404ff007988 */ /* 0x0005e20008000808 */
[----:B------:R-:W-:Y:S05]  /*11f0*/  @P3 BRA `(.L_x_41) ;  /* 0x00000000001c3947 */ /* 0x000fea0003800000 */
[----:B--2---:R-:W2:Y:S01]  /*1200*/  LDS R4, [UR8+0x38] ;  /* 0x00003808ff047984 */ /* 0x004ea20008000800 */
[----:B------:R-:W-:-:S05]  /*1210*/  IMAD.MOV.U32 R5, RZ, RZ, 0x3f ;  /* 0x0000003fff057424 */ /* 0x000fca00078e00ff */
[----:B--2---:R-:W-:-:S05]  /*1220*/  LOP3.LUT R4, R4, 0xff, R5, 0xb8, !PT ;  /* 0x000000ff04047812 */ /* 0x004fca00078eb805 */
[----:B------:R2:W-:Y:S02]  /*1230*/  STS [UR8+0x38], R4 ;  /* 0x00003804ff007988 */ /* 0x0005e40008000808 */
.L_x_40:
[----:B------:R-:W-:Y:S05]  /*1240*/  @P3 BREAK.RELIABLE B2 ;  /* 0x0000000000023942 */ /* 0x000fea0003800100 */
[----:B------:R-:W-:Y:S05]  /*1250*/  @P3 BRA `(.L_x_42) ;  /* 0x00000000000c3947 */ /* 0x000fea0003800000 */
[----:B------:R2:W-:Y:S02]  /*1260*/  STS [UR8+0x20], R3 ;  /* 0x00002003ff007988 */ /* 0x0005e40008000808 */
.L_x_41:
[----:B------:R-:W-:Y:S05]  /*1270*/  BSYNC.RELIABLE B2 ;  /* 0x0000000000027941 */ /* 0x000fea0003800100 */
.L_x_39:
[----:B------:R2:W-:Y:S02]  /*1280*/  @!P3 STS [UR8+0x24], R2 ;  /* 0x00002402ff00b988 */ /* 0x0005e40008000808 */
.L_x_42:
[----:B------:R-:W-:Y:S05]  /*1290*/  BSYNC.RECONVERGENT B3 ;  /* 0x0000000000037941 */ /* 0x000fea0003800200 */
.L_x_38:
[----:B------:R-:W-:Y:S05]  /*12a0*/  WARPSYNC.ALL ;  /* 0x0000000000007948 */ /* 0x000fea0003800000 */
[----:B------:R-:W-:Y:S01]  /*12b0*/  NOP ;  /* 0x0000000000007918 */ /* 0x000fe20000000000 */
[----:B------:R-:W-:Y:S04]  /*12c0*/  BSSY.RECONVERGENT B3, `(.L_x_43) ;  /* 0x000000e000037945 */ /* 0x000fe80003800200 */
[----:B------:R-:W-:Y:S05]  /*12d0*/  @P3 BRA `(.L_x_44) ;  /* 0x0000000000303947 */ /* 0x000fea0003800000 */
[----:B--2--5:R-:W2:Y:S01]  /*12e0*/  LDS R3, [UR8+0x34] ;  /* 0x00003408ff037984 */ /* 0x024ea20008000800 */
[----:B---3--:R-:W3:Y:S03]  /*12f0*/  LDC.64 R4, c[0x0][0x3b8] ;  /* 0x0000ee00ff047b82 */ /* 0x008ee60000000a00 */
[----:B------:R-:W5:Y:S01]  /*1300*/  LDS R2, [UR8+0x1c] ;  /* 0x00001c08ff027984 */ /* 0x000f620008000800 */
[C---:B---3--:R-:W-:Y:S01]  /*1310*/  SHF.L.U64.HI R5, R4.reuse, 0x1, R5 ;  /* 0x0000000104057819 */ /* 0x048fe20000010205 */
[----:B------:R-:W-:-:S03]  /*1320*/  IMAD.SHL.U32 R4, R4, 0x2, RZ ;  /* 0x0000000204047824 */ /* 0x000fc600078e00ff */
[--C-:B----4-:R-:W-:Y:S02]  /*1330*/  SHF.R.U32.HI R7, RZ, 0x4, R5.reuse ;  /* 0x00000004ff077819 */ /* 0x110fe40000011605 */
[----:B------:R-:W-:-:S05]  /*1340*/  SHF.R.U64 R4, R4, 0x4, R5 ;  /* 0x0000000404047819 */ /* 0x000fca0000001205 */
[----:B------:R3:W-:Y:S01]  /*1350*/  STS [UR8+0xc], R4 ;  /* 0x00000c04ff007988 */ /* 0x0007e20008000808 */
[----:B--2---:R-:W-:Y:S02]  /*1360*/  LOP3.LUT R3, R3, 0x7, RZ, 0xb8, !PT ;  /* 0x0000000703037812 */ /* 0x004fe400078eb8ff */
[----:B-----5:R-:W-:-:S03]  /*1370*/  LOP3.LUT R2, R2, 0xf, R7, 0xb8, !PT ;  /* 0x0000000f02027812 */ /* 0x020fc600078eb807 */
[----:B------:R3:W-:Y:S04]  /*1380*/  STS [UR8+0x34], R3 ;  /* 0x00003403ff007988 */ /* 0x0007e80008000808 */
[----:B------:R3:W-:Y:S02]  /*1390*/  STS [UR8+0x1c], R2 ;  /* 0x00001c02ff007988 */ /* 0x0007e40008000808 */
.L_x_44:
[----:B------:R-:W-:Y:S05]  /*13a0*/  BSYNC.RECONVERGENT B3 ;  /* 0x0000000000037941 */ /* 0x000fea0003800200 */
.L_x_43:
[----:B------:R-:W-:Y:S04]  /*13b0*/  BSSY.RECONVERGENT B4, `(.L_x_45) ;  /* 0x000001a000047945 */ /* 0x000fe80003800200 */
[----:B------:R-:W-:Y:S04]  /*13c0*/  BSSY.RELIABLE B3, `(.L_x_46) ;  /* 0x0000015000037945 */ /* 0x000fe80003800100 */
[----:B------:R-:W-:Y:S05]  /*13d0*/  @P3 BRA `(.L_x_47) ;  /* 0x0000000000203947 */ /* 0x000fea0003800000 */
[----:B--23--:R-:W2:Y:S02]  /*13e0*/  LDS R2, [UR8+0x34] ;  /* 0x00003408ff027984 */ /* 0x00cea40008000800 */
[----:B--2---:R-:W-:-:S05]  /*13f0*/  LOP3.LUT R2, R2, 0x38, RZ, 0xb8, !PT ;  /* 0x0000003802027812 */ /* 0x004fca00078eb8ff */
[----:B------:R2:W-:Y:S01]  /*1400*/  STS [UR8+0x34], R2 ;  /* 0x00003402ff007988 */ /* 0x0005e20008000808 */
[----:B------:R-:W-:Y:S05]  /*1410*/  @P3 BRA `(.L_x_48) ;  /* 0x0000000000203947 */ /* 0x000fea0003800000 */
[----:B--2---:R-:W2:Y:S01]  /*1420*/  LDS R2, [UR8+0x8] ;  /* 0x00000808ff027984 */ /* 0x004ea20008000800 */
[----:B-----5:R-:W-:-:S05]  /*1430*/  IMAD.MOV.U32 R3, RZ, RZ, 0x780 ;  /* 0x00000780ff037424 */ /* 0x020fca00078e00ff */
[----:B--2---:R-:W-:-:S05]  /*1440*/  LOP3.LUT R2, R2, 0x300, R3, 0xd8, !PT ;  /* 0x0000030002027812 */ /* 0x004fca00078ed803 */
[----:B------:R2:W-:Y:S02]  /*1450*/  STS [UR8+0x8], R2 ;  /* 0x00000802ff007988 */ /* 0x0005e40008000808 */
.L_x_47:
[----:B------:R-:W-:Y:S05]  /*1460*/  @P3 BRA `(.L_x_49) ;  /* 0x0000000000283947 */ /* 0x000fea0003800000 */
[----:B--23--:R-:W2:Y:S02]  /*1470*/  LDS R2, [UR8+0x8] ;  /* 0x00000808ff027984 */ /* 0x00cea40008000800 */
[----:B--2---:R-:W-:-:S05]  /*1480*/  LOP3.LUT R2, R2, 0x1800, RZ, 0xb8, !PT ;  /* 0x0000180002027812 */ /* 0x004fca00078eb8ff */
[----:B------:R3:W-:Y:S02]  /*1490*/  STS [UR8+0x8], R2 ;  /* 0x00000802ff007988 */ /* 0x0007e40008000808 */
.L_x_48:
[----:B------:R-:W-:Y:S05]  /*14a0*/  @P3 BREAK.RELIABLE B3 ;  /* 0x0000000000033942 */ /* 0x000fea0003800100 */
[----:B------:R-:W-:Y:S05]  /*14b0*/  @P3 BRA `(.L_x_50) ;  /* 0x0000000000243947 */ /* 0x000fea0003800000 */
[----:B--23--:R-:W2:Y:S01]  /*14c0*/  LDS R2, [UR8+0x8] ;  /* 0x00000808ff027984 */ /* 0x00cea20008000800 */
[----:B-----5:R-:W-:-:S05]  /*14d0*/  IMAD.MOV.U32 R3, RZ, RZ, 0x6000 ;  /* 0x00006000ff037424 */ /* 0x020fca00078e00ff */
[----:B--2---:R-:W-:-:S04]  /*14e0*/  LOP3.LUT R2, R2, 0x6000, R3, 0xd8, !PT ;  /* 0x0000600002027812 */ /* 0x004fc800078ed803 */
[----:B------:R-:W-:-:S05]  /*14f0*/  LOP3.LUT R2, R2, 0x400000, RZ, 0xb8, !PT ;  /* 0x0040000002027812 */ /* 0x000fca00078eb8ff */
[----:B------:R2:W-:Y:S02]  /*1500*/  STS [UR8+0x8], R2 ;  /* 0x00000802ff007988 */ /* 0x0005e40008000808 */
.L_x_49:
[----:B------:R-:W-:Y:S05]  /*1510*/  BSYNC.RELIABLE B3 ;  /* 0x0000000000037941 */ /* 0x000fea0003800100 */
.L_x_46:
[----:B--23--:R-:W2:Y:S02]  /*1520*/  @!P3 LDS R2, [UR8+0x8] ;  /* 0x00000808ff02b984 */ /* 0x00cea40008000800 */
[----:B--2---:R-:W-:-:S05]  /*1530*/  @!P3 LOP3.LUT R2, R2, 0x8000, RZ, 0xb8, !PT ;  /* 0x000080000202b812 */ /* 0x004fca00078eb8ff */
[----:B------:R2:W-:Y:S02]  /*1540*/  @!P3 STS [UR8+0x8], R2 ;  /* 0x00000802ff00b988 */ /* 0x0005e40008000808 */
.L_x_50:
[----:B------:R-:W-:Y:S05]  /*1550*/  BSYNC.RECONVERGENT B4 ;  /* 0x0000000000047941 */ /* 0x000fea0003800200 */
.L_x_45:
[----:B------:R-:W-:Y:S05]  /*1560*/  WARPSYNC.ALL ;  /* 0x0000000000007948 */ /* 0x000fea0003800000 */
[----:B------:R-:W-:Y:S01]  /*1570*/  NOP ;  /* 0x0000000000007918 */ /* 0x000fe20000000000 */
[----:B------:R-:W-:-:S04]  /*1580*/  UIADD3 UR4, UPT, UPT, UR4, 0x100, URZ ;  /* 0x0000010004047890 */ /* 0x000fc8000fffe0ff */
[----:B------:R-:W-:-:S04]  /*1590*/  UIADD3 UR20, UP0, UPT, UR4, UR20, URZ ;  /* 0x0000001404147290 */ /* 0x000fc8000ff1e0ff */
[----:B------:R-:W-:Y:S01]  /*15a0*/  ULEA.HI.X.SX32 UR21, UR4, UR21, 0x1, UP0 ;  /* 0x0000001504157291 */ /* 0x000fe200080f0eff */
[----:B------:R-:W-:Y:S11]  /*15b0*/  @P0 BRA `(.L_x_51) ;  /* 0x0000000000300947 */ /* 0x000ff60003800000 */
[----:B--23--:R-:W2:Y:S01]  /*15c0*/  S2R R2, SR_LANEID ;  /* 0x0000000000027919 */ /* 0x00cea20000000000 */
[----:B------:R-:W-:Y:S05]  /*15d0*/  WARPSYNC.ALL ;  /* 0x0000000000007948 */ /* 0x000fea0003800000 */
[----:B------:R-:W-:Y:S01]  /*15e0*/  NOP ;  /* 0x0000000000007918 */ /* 0x000fe20000000000 */
[----:B--2---:R-:W-:-:S05]  /*15f0*/  IMAD.SHL.U32 R4, R2, 0x4, RZ ;  /* 0x0000000402047824 */ /* 0x004fca00078e00ff */
[----:B------:R-:W2:Y:S01]  /*1600*/  LDS R5, [R4+UR8] ;  /* 0x0000000804057984 */ /* 0x000ea20008000800 */
[----:B------:R-:W-:-:S05]  /*1610*/  IADD3 R2, P1, PT, R4, UR20, RZ ;  /* 0x0000001404027c10 */ /* 0x000fca000ff3e0ff */
[----:B-----5:R-:W-:-:S05]  /*1620*/  IMAD.X R3, RZ, RZ, UR21, P1 ;  /* 0x00000015ff037e24 */ /* 0x020fca00088e06ff */
[----:B--2---:R2:W3:Y:S01]  /*1630*/  ATOMG.E.EXCH.STRONG.GPU PT, RZ, [R2], R5 ;  /* 0x0000000502ff73a8 */ /* 0x0044e200041ee100 */
[----:B------:R-:W-:-:S04]  /*1640*/  DEPBAR {5,4,3,2,1,0} ;  /* 0x0000003f0000791a */ /* 0x000fc80000000000 */
[----:B------:R-:W5:Y:S02]  /*1650*/  CCTL.E.C.LDCU.IV.DEEP [UR20] ;  /* 0x0000000014007540 */ /* 0x000f640009c08000 */
[----:B-----5:R2:W-:Y:S01]  /*1660*/  UTMACCTL.IV [UR20] ;  /* 0x00000000140079b9 */ /* 0x0205e20008000000 */
[----:B------:R-:W-:Y:S01]  /*1670*/  NOP ;  /* 0x0000000000007918 */ /* 0x000fe20000000000 */
.L_x_51:
[----:B------:R-:W-:Y:S05]  /*1680*/  @P0 BRA `(.L_x_52) ;  /* 0x00000000000c0947 */ /* 0x000fea0003800000 */
[----:B------:R0:W-:Y:S01]  /*1690*/  UTMACMDFLUSH ;  /* 0x00000000000079b7 */ /* 0x0001e20000000000 */
[----:B------:R-:W-:Y:S05]  /*16a0*/  @P0 BRA `(.L_x_52) ;  /* 0x0000000000040947 */ /* 0x000fea0003800000 */
[----:B------:R-:W-:-:S04]  /*16b0*/  DEPBAR.LE SB0, 0x0 ;  /* 0x000080000000791a */ /* 0x000fc80000000000 */
.L_x_52:
[----:B------:R-:W-:Y:S05]  /*16c0*/  WARPSYNC.ALL ;  /* 0x0000000000007948 */ /* 0x000fea0003800000 */
[----:B------:R-:W-:Y:S01]  /*16d0*/  NOP ;  /* 0x0000000000007918 */ /* 0x000fe20000000000 */
[----:B---3--:R-:W-:Y:S01]  /*16e0*/  BAR.SYNC.DEFER_BLOCKING 0x0 ;  /* 0x0000000000007b1d */ /* 0x008fe20000010000 */
[----:B--2---:R-:W-:Y:S01]  /*16f0*/  SHF.R.U32.HI R2, RZ, 0x5, R0 ;  /* 0x00000005ff027819 */ /* 0x004fe20000011600 */
[----:B------:R-:W-:-:S03]  /*1700*/  UIADD3 UR15, UPT, UPT, UR8, 0x6020, URZ ;  /* 0x00006020080f7890 */ /* 0x000fc6000fffe0ff */
[----:B------:R-:W-:Y:S01]  /*1710*/  R2UR UR22, R2 ;  /* 0x00000000021672ca */ /* 0x000fe200000e0000 */
[----:B------:R-:W-:Y:S01]  /*1720*/  VOTEU.ALL UP0, P3 ;  /* 0x0000000000ff7886 */ /* 0x000fe20001800000 */
[----:B------:R-:W-:Y:S01]  /*1730*/  UMOV UR4, 0x1 ;  /* 0x0000000100047882 */ /* 0x000fe20000000000 */
[----:B------:R-:W-:Y:S01]  /*1740*/  VOTEU.ALL UP1, P3 ;  /* 0x0000000000ff7886 */ /* 0x000fe20001820000 */
[----:B------:R-:W-:Y:S02]  /*1750*/  BSSY.RECONVERGENT B4, `(.L_x_53) ;  /* 0x0000018000047945 */ /* 0x000fe40003800200 */
[----:B------:R-:W-:-:S04]  /*1760*/  @!UP0 UIADD3 UR10, UPT, UPT, -UR4, 0x100000, URZ ;  /* 0x00100000040a8890 */ /* 0x000fc8000fffe1ff */
[----:B------:R-:W-:Y:S02]  /*1770*/  @!UP0 USHF.L.U32 UR11, UR10, 0xb, URZ ;  /* 0x0000000b0a0b8899 */ /* 0x000fe400080006ff */
[----:B------:R-:W-:Y:S02]  /*1780*/  @!UP0 USHF.L.U32 UR10, UR10, 0x1, URZ ;  /* 0x000000010a0a8899 */ /* 0x000fe400080006ff */
[----:B------:R-:W-:-:S04]  /*1790*/  @!UP0 UIADD3 UR4, UPT, UPT, -UR4, 0x100000, URZ ;  /* 0x0010000004048890 */ /* 0x000fc8000fffe1ff */
[----:B------:R-:W-:Y:S02]  /*17a0*/  @!UP0 USHF.L.U32 UR5, UR4, 0xb, URZ ;  /* 0x0000000b04058899 */ /* 0x000fe400080006ff */
[----:B------:R-:W-:Y:S01]  /*17b0*/  @!UP0 USHF.L.U32 UR4, UR4, 0x1, URZ ;  /* 0x0000000104048899 */ /* 0x000fe200080006ff */
[----:B------:R-:W-:Y:S01]  /*17c0*/  VOTEU.ALL UP0, P3 ;  /* 0x0000000000ff7886 */ /* 0x000fe20001800000 */
[----:B------:R-:W2:Y:S04]  /*17d0*/  FENCE.VIEW.ASYNC.S ;  /* 0x00000000000073c6 */ /* 0x000ea80000000000 */
[----:B--2---:R2:W3:Y:S06]  /*17e0*/  @!UP0 SYNCS.EXCH.64 URZ, [UR8+0x6000], UR10 ;  /* 0x0060000a08ff85b2 */ /* 0x0044ec0008000100 */
[----:B------:R2:W3:Y:S02]  /*17f0*/  @!UP1 SYNCS.EXCH.64 URZ, [UR8+0x6020], UR4 ;  /* 0x0060200408ff95b2 */ /* 0x0004e40008000100 */
[----:B---3--:R-:W-:Y:S06]  /*1800*/  BAR.SYNC.DEFER_BLOCKING 0x0 ;  /* 0x0000000000007b1d */ /* 0x008fec0000010000 */
[----:B------:R-:W-:Y:S05]  /*1810*/  @P3 BRA `(.L_x_54) ;  /* 0x00000000002c3947 */ /* 0x000fea0003800000 */
[----:B--2---:R-:W-:Y:S02]  /*1820*/  UMOV UR4, 0x1 ;  /* 0x0000000100047882 */ /* 0x004fe40000000000 */
[----:B------:R-:W-:-:S04]  /*1830*/  UIADD3 UR10, UPT, UPT, -UR4, 0x100000, URZ ;  /* 0x00100000040a7890 */ /* 0x000fc8000fffe1ff */
[----:B------:R-:W-:Y:S02]  /*1840*/  USHF.L.U32 UR11, UR10, 0xb, URZ ;  /* 0x0000000b0a0b7899 */ /* 0x000fe400080006ff */
[----:B------:R-:W-:Y:S02]  /*1850*/  USHF.L.U32 UR10, UR10, 0x1, URZ ;  /* 0x000000010a0a7899 */ /* 0x000fe400080006ff */
[----:B------:R-:W-:-:S04]  /*1860*/  UIADD3 UR4, UPT, UPT, -UR4, 0x100000, URZ ;  /* 0x0010000004047890 */ /* 0x000fc8000fffe1ff */
[----:B------:R-:W-:Y:S02]  /*1870*/  USHF.L.U32 UR5, UR4, 0xb, URZ ;  /* 0x0000000b04057899 */ /* 0x000fe400080006ff */
[----:B------:R-:W-:Y:S01]  /*1880*/  USHF.L.U32 UR4, UR4, 0x1, URZ ;  /* 0x0000000104047899 */ /* 0x000fe200080006ff */
[----:B------:R-:W2:Y:S03]  /*1890*/  FENCE.VIEW.ASYNC.S ;  /* 0x00000000000073c6 */ /* 0x000ea60000000000 */
[----:B--2---:R3:W2:Y:S08]  /*18a0*/  SYNCS.EXCH.64 URZ, [UR8+0x6008], UR10 ;  /* 0x0060080a08ff75b2 */ /* 0x0046b00008000100 */
[----:B------:R3:W4:Y:S02]  /*18b0*/  SYNCS.EXCH.64 URZ, [UR8+0x6028], UR4 ;  /* 0x0060280408ff75b2 */ /* 0x0007240008000100 */
[----:B---3--:R-:W-:Y:S01]  /*18c0*/  NOP ;  /* 0x0000000000007918 */ /* 0x008fe20000000000 */
.L_x_54:
[----:B--2---:R-:W-:Y:S05]  /*18d0*/  BSYNC.RECONVERGENT B4 ;  /* 0x0000000000047941 */ /* 0x004fea0003800200 */
.L_x_53:
[----:B----4-:R-:W-:Y:S01]  /*18e0*/  BAR.SYNC.DEFER_BLOCKING 0x0 ;  /* 0x0000000000007b1d */ /* 0x010fe20000010000 */
[----:B------:R-:W-:Y:S01]  /*18f0*/  USHF.L.U32 UR19, UR7, 0x6, URZ ;  /* 0x0000000607137899 */ /* 0x000fe200080006ff */
[----:B------:R-:W-:Y:S01]  /*1900*/  ISETP.GE.AND P0, PT, R6, 0x1, PT ;  /* 0x000000010600780c */ /* 0x000fe20003f06270 */
[----:B------:R-:W-:-:S03]  /*1910*/  USHF.L.U32 UR14, UR9, 0x6, URZ ;  /* 0x00000006090e7899 */ /* 0x000fc600080006ff */
[----:B------:R-:W-:Y:S04]  /*1920*/  BSSY.RECONVERGENT B4, `(.L_x_55) ;  /* 0x000000d000047945 */ /* 0x000fe80003800200 */
[----:B------:R-:W-:Y:S05]  /*1930*/  @P3 BRA `(.L_x_56) ;  /* 0x00000000002c3947 */ /* 0x000fea0003800000 */
[----:B------:R-:W-:Y:S02]  /*1940*/  UMOV UR4, 0x1 ;  /* 0x0000000100047882 */ /* 0x000fe40000000000 */
[----:B------:R-:W-:-:S04]  /*1950*/  UIADD3 UR10, UPT, UPT, -UR4, 0x100000, URZ ;  /* 0x00100000040a7890 */ /* 0x000fc8000fffe1ff */
[----:B------:R-:W-:Y:S02]  /*1960*/  USHF.L.U32 UR11, UR10, 0xb, URZ ;  /* 0x0000000b0a0b7899 */ /* 0x000fe400080006ff */
[----:B------:R-:W-:Y:S02]  /*1970*/  USHF.L.U32 UR10, UR10, 0x1, URZ ;  /* 0x000000010a0a7899 */ /* 0x000fe400080006ff */
[----:B------:R-:W-:-:S04]  /*1980*/  UIADD3 UR4, UPT, UPT, -UR4, 0x100000, URZ ;  /* 0x0010000004047890 */ /* 0x000fc8000fffe1ff */
[----:B------:R-:W-:Y:S02]  /*1990*/  USHF.L.U32 UR5, UR4, 0xb, URZ ;  /* 0x0000000b04057899 */ /* 0x000fe400080006ff */
[----:B------:R-:W-:Y:S01]  /*19a0*/  USHF.L.U32 UR4, UR4, 0x1, URZ ;  /* 0x0000000104047899 */ /* 0x000fe200080006ff */
[----:B------:R-:W2:Y:S03]  /*19b0*/  FENCE.VIEW.ASYNC.S ;  /* 0x00000000000073c6 */ /* 0x000ea60000000000 */
[----:B--2---:R2:W3:Y:S08]  /*19c0*/  SYNCS.EXCH.64 URZ, [UR8+0x6010], UR10 ;  /* 0x0060100a08ff75b2 */ /* 0x0044f00008000100 */
[----:B------:R2:W4:Y:S01]  /*19d0*/  SYNCS.EXCH.64 URZ, [UR8+0x6030], UR4 ;  /* 0x0060300408ff75b2 */ /* 0x0005220008000100 */
[----:B------:R-:W-:Y:S01]  /*19e0*/  NOP ;  /* 0x0000000000007918 */ /* 0x000fe20000000000 */
.L_x_56:
[----:B--2---:R-:W-:Y:S05]  /*19f0*/  BSYNC.RECONVERGENT B4 ;  /* 0x0000000000047941 */ /* 0x004fea0003800200 */
.L_x_55:
[----:B------:R-:W-:Y:S05]  /*1a00*/  @!P0 BRA `(.L_x_57) ;  /* 0x00000008001c8947 */ /* 0x000fea0003800000 */
[----:B---34-:R-:W-:Y:S01]  /*1a10*/  BAR.SYNC.DEFER_BLOCKING 0x0 ;  /* 0x0000000000007b1d */ /* 0x018fe20000010000 */
[----:B------:R-:W-:Y:S01]  /*1a20*/  @!P3 IMAD.MOV.U32 R2, RZ, RZ, 0x2000 ;  /* 0x00002000ff02b424 */ /* 0x000fe200078e00ff */
[----:B------:R-:W-:Y:S02]  /*1a30*/  ELECT P1, URZ, PT ;  /* 0x0000000000ff782f */ /* 0x000fe40003820000 */
[----:B------:R-:W-:Y:S02]  /*1a40*/  ELECT P0, URZ, PT ;  /* 0x0000000000ff782f */ /* 0x000fe40003800000 */
[C---:B------:R-:W-:Y:S01]  /*1a50*/  ISETP.LT.U32.AND P1, PT, R20.reuse, 0x20, P1 ;  /* 0x000000201400780c */ /* 0x040fe20000f21070 */
[----:B------:R-:W-:Y:S01]  /*1a60*/  UMOV UR11, UR19 ;  /* 0x00000013000b7c82 */ /* 0x000fe20008000000 */
[----:B------:R-:W-:Y:S01]  /*1a70*/  ISETP.LT.U32.AND P0, PT, R20, 0x20, P0 ;  /* 0x000000201400780c */ /* 0x000fe20000701070 */
[----:B------:R-:W-:Y:S01]  /*1a80*/  UIADD3 UR4, UPT, UPT, UR8, 0x3000, URZ ;  /* 0x0000300008047890 */ /* 0x000fe2000fffe0ff */
[----:B------:R-:W-:-:S09]  /*1a90*/  UMOV UR6, UR14 ;  /* 0x0000000e00067c82 */ /* 0x000fd20008000000 */
[----:B------:R-:W-:Y:S01]  /*1aa0*/  VOTEU.ANY UP0, P1 ;  /* 0x0000000000ff7886 */ /* 0x000fe20000800100 */
[----:B------:R-:W-:Y:S01]  /*1ab0*/  VOTEU.ANY UP2, P1 ;  /* 0x0000000000ff7886 */ /* 0x000fe20000840100 */
[----:B------:R-:W-:Y:S01]  /*1ac0*/  VOTEU.ANY UP1, P0 ;  /* 0x0000000000ff7886 */ /* 0x000fe20000020100 */
[----:B------:R-:W-:Y:S01]  /*1ad0*/  VOTEU.ANY UP3, P0 ;  /* 0x0000000000ff7886 */ /* 0x000fe20000060100 */
[----:B------:R2:W-:Y:S01]  /*1ae0*/  @!P3 SYNCS.ARRIVE.TRANS64 RZ, [UR8+0x6000], R2 ;  /* 0x00600002ffffb9a7 */ /* 0x0005e20008000008 */
[----:B------:R3:W-:Y:S06]  /*1af0*/  MEMBAR.ALL.CTA ;  /* 0x0000000000007992 */ /* 0x0007ec0000008000 */
[----:B---3--:R-:W3:Y:S01]  /*1b00*/  FENCE.VIEW.ASYNC.S ;  /* 0x00000000000073c6 */ /* 0x008ee20000000000 */
[----:B------:R-:W-:Y:S01]  /*1b10*/  @UP0 UIADD3 UR9, UPT, UPT, UR8, 0x6000, URZ ;  /* 0x0000600008090890 */ /* 0x000fe2000fffe0ff */
[----:B------:R-:W-:Y:S01]  /*1b20*/  @UP0 UMOV UR10, URZ ;  /* 0x000000ff000a0c82 */ /* 0x000fe20008000000 */
[----:B------:R-:W-:Y:S01]  /*1b30*/  @UP1 UIADD3 UR5, UPT, UPT, UR8, 0x6000, URZ ;  /* 0x0000600008051890 */ /* 0x000fe2000fffe0ff */
[----:B------:R-:W-:Y:S01]  /*1b40*/  @UP1 UMOV UR7, URZ ;  /* 0x000000ff00071c82 */ /* 0x000fe20008000000 */
[----:B------:R-:W-:Y:S01]  /*1b50*/  UISETP.NE.U32.AND UP0, UPT, UR22, URZ, UPT ;  /* 0x000000ff1600728c */ /* 0x000fe2000bf05070 */
[----:B---3--:R-:W-:Y:S06]  /*1b60*/  BAR.SYNC.DEFER_BLOCKING 0x0 ;  /* 0x0000000000007b1d */ /* 0x008fec0000010000 */
[----:B------:R2:W-:Y:S02]  /*1b70*/  @UP2 UTMALDG.2D [UR8], [UR24] ;  /* 0x00000008180025b4 */ /* 0x0005e40008008000 */
[----:B------:R-:W-:Y:S06]  /*1b80*/  BAR.SYNC.DEFER_BLOCKING 0x0 ;  /* 0x0000000000007b1d */ /* 0x000fec0000010000 */
[----:B------:R2:W-:Y:S02]  /*1b90*/  @UP3 UTMALDG.2D [UR4], [UR26] ;  /* 0x000000041a0035b4 */ /* 0x0005e40008008000 */
[----:B------:R-:W-:Y:S06]  /*1ba0*/  BAR.SYNC.DEFER_BLOCKING 0x0 ;  /* 0x0000000000007b1d */ /* 0x000fec0000010000 */
[----:B------:R-:W3:Y:S02]  /*1bb0*/  SYNCS.PHASECHK.TRANS64.TRYWAIT P0, [UR8+0x6000], RZ ;  /* 0x006000ffff0075a7 */ /* 0x000ee40008001108 */
[----:B--23--:R-:W-:Y:S05]  /*1bc0*/  @!P0 BRA `(.L_x_58) ;  /* 0x0000000c00508947 */ /* 0x00cfea0003800000 */
.L_x_74:
[----:B------:R-:W-:Y:S05]  /*1bd0*/  BRA.U UP0, `(.L_x_59) ;  /* 0x0000000100547547 */ /* 0x000fea000b800000 */
[----:B------:R-:W-:Y:S02]  /*1be0*/  USHF.R.U32.HI UR5, URZ, 0x4, UR8 ;  /* 0x00000004ff057899 */ /* 0x000fe40008011608 */
[----:B------:R-:W-:Y:S02]  /*1bf0*/  USHF.R.U32.HI UR6, URZ, 0x4, UR4 ;  /* 0x00000004ff067899 */ /* 0x000fe40008011604 */
[----:B------:R-:W-:Y:S02]  /*1c00*/  USGXT.U32 UR4, UR5, 0xe ;  /* 0x0000000e0504789a */ /* 0x000fe40008000000 */
[----:B------:R-:W-:Y:S01]  /*1c10*/  USGXT.U32 UR6, UR6, 0xe ;  /* 0x0000000e0606789a */ /* 0x000fe20008000000 */
[----:B------:R-:W-:Y:S01]  /*1c20*/  UMOV UR10, 0xfffffffe ;  /* 0xfffffffe000a7882 */ /* 0x000fe20000000000 */
[----:B------:R-:W-:Y:S01]  /*1c30*/  UMOV UR11, 0x7fffbfdf ;  /* 0x7fffbfdf000b7882 */ /* 0x000fe20000000000 */
[----:B------:R-:W-:Y:S01]  /*1c40*/  UMOV UR12, 0x80 ;  /* 0x00000080000c7882 */ /* 0x000fe20000000000 */
[----:B------:R-:W-:Y:S01]  /*1c50*/  UMOV UR13, 0x40004040 ;  /* 0x40004040000d7882 */ /* 0x000fe20000000000 */
[----:B------:R-:W-:Y:S01]  /*1c60*/  UMOV UR5, URZ ;  /* 0x000000ff00057c82 */ /* 0x000fe20008000000 */
[----:B------:R-:W-:Y:S01]  /*1c70*/  UMOV UR7, URZ ;  /* 0x000000ff00077c82 */ /* 0x000fe20008000000 */
[----:B------:R-:W-:-:S02]  /*1c80*/  UIADD3.64 UR10, UPT, UPT, UR4, -UR10, URZ ;  /* 0x8000000a040a7297 */ /* 0x000fc4000fffe0ff */
[----:B------:R-:W-:Y:S01]  /*1c90*/  UIADD3.64 UR12, UPT, UPT, UR6, UR12, URZ ;  /* 0x0000000c060c7297 */ /* 0x000fe2000fffe0ff */
[----:B------:R-:W-:Y:S01]  /*1ca0*/  UMOV UR16, 0x0 ;  /* 0x0000000000107882 */ /* 0x000fe20000000000 */
[----:B------:R-:W-:Y:S01]  /*1cb0*/  UMOV UR17, 0x4110010 ;  /* 0x0411001000117882 */ /* 0x000fe20000000000 */
[----:B------:R-:W-:Y:S01]  /*1cc0*/  UMOV UR5, 0x80004020 ;  /* 0x8000402000057882 */ /* 0x000fe20000000000 */
[----:B------:R-:W-:Y:S01]  /*1cd0*/  UMOV UR7, 0x40004040 ;  /* 0x4000404000077882 */ /* 0x000fe20000000000 */
[----:B------:R-:W-:Y:S01]  /*1ce0*/  UMOV UR28, 0x0 ;  /* 0x00000000001c7882 */ /* 0x000fe20000000000 */
[----:B------:R-:W-:Y:S01]  /*1cf0*/  UMOV UR29, 0x4110010 ;  /* 0x04110010001d7882 */ /* 0x000fe20000000000 */
[----:B------:R2:W-:Y:S02]  /*1d00*/  UTCHMMA gdesc[UR4], gdesc[UR6], tmem[UR23], tmem[UR16], idesc[UR17], !UPT ;  /* 0x00ff1006040075ea */ /* 0x0005e4000f800017 */
[----:B------:R2:W-:Y:S01]  /*1d10*/  UTCHMMA gdesc[UR10], gdesc[UR12], tmem[UR23], tmem[UR28], idesc[UR29], UPT ;  /* 0x00ff1c0c0a0075ea */ /* 0x0005e2000b800017 */
[----:B------:R-:W-:-:S02]  /*1d20*/  NOP ;  /* 0x0000000000007918 */ /* 0x000fc40000000000 */
.L_x_59:
[----:B------:R-:W-:Y:S01]  /*1d30*/  ELECT P0, URZ, PT ;  /* 0x0000000000ff782f */ /* 0x000fe20003800000 */
[----:B--2---:R-:W-:Y:S01]  /*1d40*/  UMOV UR4, UR15 ;  /* 0x0000000f00047c82 */ /* 0x004fe20008000000 */
[----:B------:R-:W-:Y:S02]  /*1d50*/  UMOV UR5, URZ ;  /* 0x000000ff00057c82 */ /* 0x000fe40008000000 */
[----:B------:R-:W-:-:S13]  /*1d60*/  ISETP.LT.U32.AND P0, PT, R20, 0x20, P0 ;  /* 0x000000201400780c */ /* 0x000fda0000701070 */
[----:B------:R-:W-:Y:S01]  /*1d70*/  VOTEU.ANY UP0, P0 ;  /* 0x0000000000ff7886 */ /* 0x000fe20000000100 */
[----:B------:R-:W-:Y:S01]  /*1d80*/  VOTEU.ANY UP1, P0 ;  /* 0x0000000000ff7886 */ /* 0x000fe20000020100 */
[----:B------:R-:W-:-:S03]  /*1d90*/  ISETP.GE.U32.AND P0, PT, R6, 0x21, PT ;  /* 0x000000210600780c */ /* 0x000fc60003f06070 */
[----:B------:R-:W-:Y:S02]  /*1da0*/  @UP0 UMOV UR4, UR4 ;  /* 0x0000000400040c82 */ /* 0x000fe40008000000 */
[----:B------:R2:W-:Y:S01]  /*1db0*/  @UP1 UTCBAR [UR4], URZ ;  /* 0x000000ff040013e9 */ /* 0x0005e200080000ff */
[----:B------:R-:W-:Y:S06]  /*1dc0*/  BAR.SYNC.DEFER_BLOCKING 0x0 ;  /* 0x0000000000007b1d */ /* 0x000fec0000010000 */
[----:B------:R-:W3:Y:S02]  /*1dd0*/  SYNCS.PHASECHK.TRANS64.TRYWAIT P1, [UR8+0x6020], RZ ;  /* 0x006020ffff0075a7 */ /* 0x000ee40008021108 */
[----:B--23--:R-:W-:Y:S05]  /*1de0*/  @!P1 BRA `(.L_x_60) ;  /* 0x0000000800d49947 */ /* 0x00cfea0003800000 */
.L_x_75:
[----:B------:R-:W-:Y:S01]  /*1df0*/  UMOV UR4, URZ ;  /* 0x000000ff00047c82 */ /* 0x000fe20008000000 */
[----:B------:R-:W-:Y:S05]  /*1e00*/  @!P0 BRA `(.L_x_57) ;  /* 0x00000004001c8947 */ /* 0x000fea0003800000 */
[----:B------:R-:W2:Y:S01]  /*1e10*/  LDCU UR29, c[0x0][0x3a0] ;  /* 0x00007400ff1d77ac */ /* 0x000ea20008000800 */
[----:B------:R-:W-:Y:S01]  /*1e20*/  UMOV UR9, 0x1 ;  /* 0x0000000100097882 */ /* 0x000fe20000000000 */
[----:B------:R-:W-:-:S05]  /*1e30*/  UMOV UR18, 0x20 ;  /* 0x0000002000127882 */ /* 0x000fca0000000000 */
.L_x_64:
[----:B------:R-:W-:Y:S01]  /*1e40*/  BAR.SYNC.DEFER_BLOCKING 0x0 ;  /* 0x0000000000007b1d */ /* 0x000fe20000010000 */
[----:B------:R-:W-:Y:S01]  /*1e50*/  ULEA UR28, UR9, UR8, 0x3 ;  /* 0x00000008091c7291 */ /* 0x000fe2000f8e18ff */
[----:B------:R-:W-:Y:S01]  /*1e60*/  @!P3 IMAD.MOV.U32 R2, RZ, RZ, 0x2000 ;  /* 0x00002000ff02b424 */ /* 0x000fe200078e00ff */
[----:B------:R-:W-:Y:S01]  /*1e70*/  ELECT P1, URZ, PT ;  /* 0x0000000000ff782f */ /* 0x000fe20003820000 */
[----:B------:R-:W-:-:S03]  /*1e80*/  ULEA UR16, UR9, UR8, 0xc ;  /* 0x0000000809107291 */ /* 0x000fc6000f8e60ff */
[----:B------:R-:W-:Y:S02]  /*1e90*/  ISETP.LT.U32.AND P1, PT, R20, 0x20, P1 ;  /* 0x000000201400780c */ /* 0x000fe40000f21070 */
[----:B------:R-:W-:Y:S01]  /*1ea0*/  ELECT P0, URZ, PT ;  /* 0x0000000000ff782f */ /* 0x000fe20003800000 */
[----:B------:R-:W-:-:S03]  /*1eb0*/  UIADD3 UR12, UPT, UPT, UR16, 0x3000, URZ ;  /* 0x00003000100c7890 */ /* 0x000fc6000fffe0ff */
[----:B------:R-:W-:Y:S01]  /*1ec0*/  ISETP.LT.U32.AND P0, PT, R20, 0x20, P0 ;  /* 0x000000201400780c */ /* 0x000fe20000701070 */
[----:B------:R-:W-:Y:S01]  /*1ed0*/  UMOV UR15, UR18 ;  /* 0x00000012000f7c82 */ /* 0x000fe20008000000 */
[----:B------:R-:W-:-:S05]  /*1ee0*/  USHF.L.U32 UR5, UR4, 0x1f, URZ ;  /* 0x0000001f04057899 */ /* 0x000fca00080006ff */
[----:B------:R-:W-:Y:S01]  /*1ef0*/  VOTEU.ANY UP0, P1 ;  /* 0x0000000000ff7886 */ /* 0x000fe20000800100 */
[----:B------:R3:W-:Y:S01]  /*1f00*/  @!P3 SYNCS.ARRIVE.TRANS64 RZ, [UR28+0x6000], R2 ;  /* 0x00600002ffffb9a7 */ /* 0x0007e2000800001c */
[----:B------:R4:W-:Y:S06]  /*1f10*/  MEMBAR.ALL.CTA ;  /* 0x0000000000007992 */ /* 0x0009ec0000008000 */
[----:B----4-:R-:W4:Y:S01]  /*1f20*/  FENCE.VIEW.ASYNC.S ;  /* 0x00000000000073c6 */ /* 0x010f220000000000 */
[----:B------:R-:W-:Y:S01]  /*1f30*/  @UP0 UIADD3 UR17, UPT, UPT, UR28, 0x6000, URZ ;  /* 0x000060001c110890 */ /* 0x000fe2000fffe0ff */
[----:B----4-:R-:W-:Y:S01]  /*1f40*/  VOTEU.ANY UP0, P1 ;  /* 0x0000000000ff7886 */ /* 0x010fe20000800100 */
[----:B------:R-:W-:Y:S01]  /*1f50*/  VOTEU.ANY UP1, P0 ;  /* 0x0000000000ff7886 */ /* 0x000fe20000020100 */
[----:B---3--:R-:W-:-:S04]  /*1f60*/  IMAD.U32 R2, RZ, RZ, UR5 ;  /* 0x00000005ff027e24 */ /* 0x008fc8000f8e00ff */
[----:B------:R-:W-:Y:S01]  /*1f70*/  @UP1 UIADD3 UR13, UPT, UPT, UR28, 0x6000, URZ ;  /* 0x000060001c0d1890 */ /* 0x000fe2000fffe0ff */
[----:B------:R-:W-:Y:S01]  /*1f80*/  VOTEU.ANY UP1, P0 ;  /* 0x0000000000ff7886 */ /* 0x000fe20000020100 */
[----:B------:R-:W-:Y:S06]  /*1f90*/  BAR.SYNC.DEFER_BLOCKING 0x0 ;  /* 0x0000000000007b1d */ /* 0x000fec0000010000 */
[----:B------:R3:W-:Y:S01]  /*1fa0*/  @UP0 UTMALDG.2D [UR16], [UR24] ;  /* 0x00000010180005b4 */ /* 0x0007e20008008000 */
[----:B------:R-:W-:Y:S01]  /*1fb0*/  UISETP.NE.U32.AND UP0, UPT, UR22, URZ, UPT ;  /* 0x000000ff1600728c */ /* 0x000fe2000bf05070 */
[----:B------:R-:W-:Y:S06]  /*1fc0*/  BAR.SYNC.DEFER_BLOCKING 0x0 ;  /* 0x0000000000007b1d */ /* 0x000fec0000010000 */
[----:B------:R3:W-:Y:S02]  /*1fd0*/  @UP1 UTMALDG.2D [UR12], [UR26] ;  /* 0x0000000c1a0015b4 */ /* 0x0007e40008008000 */
[----:B------:R-:W-:Y:S06]  /*1fe0*/  BAR.SYNC.DEFER_BLOCKING 0x0 ;  /* 0x0000000000007b1d */ /* 0x000fec0000010000 */
[----:B------:R-:W4:Y:S02]  /*1ff0*/  SYNCS.PHASECHK.TRANS64.TRYWAIT P0, [UR28+0x6000], R2 ;  /* 0x00600002ff0075a7 */ /* 0x000f24000800111c */
[----:B---34-:R-:W-:Y:S05]  /*2000*/  @!P0 BRA `(.L_x_61) ;  /* 0x0000000800588947 */ /* 0x018fea0003800000 */
.L_x_76:
[----:B------:R-:W-:Y:S05]  /*2010*/  BRA.U UP0, `(.L_x_62) ;  /* 0x00000001004c7547 */ /* 0x000fea000b800000 */
[----:B------:R-:W-:Y:S02]  /*2020*/  USHF.R.U32.HI UR10, URZ, 0x4, UR16 ;  /* 0x00000004ff0a7899 */ /* 0x000fe40008011610 */
[----:B------:R-:W-:Y:S02]  /*2030*/  USHF.R.U32.HI UR12, URZ, 0x4, UR12 ;  /* 0x00000004ff0c7899 */ /* 0x000fe4000801160c */
[----:B------:R-:W-:Y:S02]  /*2040*/  USGXT.U32 UR10, UR10, 0xe ;  /* 0x0000000e0a0a789a */ /* 0x000fe40008000000 */
[----:B------:R-:W-:Y:S02]  /*2050*/  USGXT.U32 UR12, UR12, 0xe ;  /* 0x0000000e0c0c789a */ /* 0x000fe40008000000 */
[----:B------:R-:W-:Y:S02]  /*2060*/  UIADD3 UR16, UP0, UPT, UR10, 0x2, URZ ;  /* 0x000000020a107890 */ /* 0x000fe4000ff1e0ff */
[----:B------:R-:W-:Y:S01]  /*2070*/  UIADD3 UR30, UP1, UPT, UR12, 0x80, URZ ;  /* 0x000000800c1e7890 */ /* 0x000fe2000ff3e0ff */
[----:B------:R-:W-:Y:S01]  /*2080*/  UMOV UR5, URZ ;  /* 0x000000ff00057c82 */ /* 0x000fe20008000000 */
[----:B------:R-:W-:Y:S01]  /*2090*/  UMOV UR6, URZ ;  /* 0x000000ff00067c82 */ /* 0x000fe20008000000 */
[----:B------:R-:W-:-:S02]  /*20a0*/  UIADD3.X UR17, UPT, UPT, UR5, -0x7fffbfe0, URZ, UP0, !UPT ;  /* 0x8000402005117890 */ /* 0x000fc400087fe4ff */
[----:B------:R-:W-:Y:S01]  /*20b0*/  UIADD3.X UR31, UPT, UPT, UR6, 0x40004040, URZ, UP1, !UPT ;  /* 0x40004040061f7890 */ /* 0x000fe20008ffe4ff */
[----:B------:R-:W-:Y:S01]  /*20c0*/  UMOV UR32, 0x0 ;  /* 0x0000000000207882 */ /* 0x000fe20000000000 */
[----:B------:R-:W-:Y:S01]  /*20d0*/  UMOV UR33, 0x4110010 ;  /* 0x0411001000217882 */ /* 0x000fe20000000000 */
[----:B------:R-:W-:Y:S01]  /*20e0*/  UMOV UR11, 0x80004020 ;  /* 0x80004020000b7882 */ /* 0x000fe20000000000 */
[----:B------:R-:W-:Y:S01]  /*20f0*/  UMOV UR13, 0x40004040 ;  /* 0x40004040000d7882 */ /* 0x000fe20000000000 */
[----:B------:R-:W-:Y:S01]  /*2100*/  UMOV UR6, 0x0 ;  /* 0x0000000000067882 */ /* 0x000fe20000000000 */
[----:B------:R-:W-:Y:S01]  /*2110*/  UMOV UR7, 0x4110010 ;  /* 0x0411001000077882 */ /* 0x000fe20000000000 */
[----:B------:R3:W-:Y:S02]  /*2120*/  UTCHMMA gdesc[UR10], gdesc[UR12], tmem[UR23], tmem[UR32], idesc[UR33], UPT ;  /* 0x00ff200c0a0075ea */ /* 0x0007e4000b800017 */
[----:B------:R3:W-:Y:S01]  /*2130*/  UTCHMMA gdesc[UR16], gdesc[UR30], tmem[UR23], tmem[UR6], idesc[UR7], UPT ;  /* 0x00ff061e100075ea */ /* 0x0007e2000b800017 */
[----:B------:R-:W-:-:S02]  /*2140*/  NOP ;  /* 0x0000000000007918 */ /* 0x000fc40000000000 */
.L_x_62:
[----:B------:R-:W-:Y:S01]  /*2150*/  ELECT P0, URZ, PT ;  /* 0x0000000000ff782f */ /* 0x000fe20003800000 */
[----:B---3--:R-:W-:-:S03]  /*2160*/  UIADD3 UR6, UPT, UPT, UR28, 0x6020, URZ ;  /* 0x000060201c067890 */ /* 0x008fc6000fffe0ff */
[----:B------:R-:W-:Y:S01]  /*2170*/  ISETP.LT.U32.AND P0, PT, R20, 0x20, P0 ;  /* 0x000000201400780c */ /* 0x000fe20000701070 */
[----:B------:R-:W-:-:S12]  /*2180*/  UMOV UR7, URZ ;  /* 0x000000ff00077c82 */ /* 0x000fd80008000000 */
[----:B------:R-:W-:Y:S01]  /*2190*/  VOTEU.ANY UP0, P0 ;  /* 0x0000000000ff7886 */ /* 0x000fe20000000100 */
[----:B------:R-:W-:-:S04]  /*21a0*/  VOTEU.ANY UP1, P0 ;  /* 0x0000000000ff7886 */ /* 0x000fc80000020100 */
[----:B------:R-:W-:Y:S02]  /*21b0*/  @UP0 UMOV UR6, UR6 ;  /* 0x0000000600060c82 */ /* 0x000fe40008000000 */
[----:B------:R3:W-:Y:S01]  /*21c0*/  @UP1 UTCBAR [UR6], URZ ;  /* 0x000000ff060013e9 */ /* 0x0007e200080000ff */
[----:B------:R-:W-:Y:S06]  /*21d0*/  BAR.SYNC.DEFER_BLOCKING 0x0 ;  /* 0x0000000000007b1d */ /* 0x000fec0000010000 */
[----:B------:R-:W4:Y:S02]  /*21e0*/  SYNCS.PHASECHK.TRANS64.TRYWAIT P0, [UR28+0x6020], R2 ;  /* 0x00602002ff0075a7 */ /* 0x000f24000800111c */
[----:B---34-:R-:W-:Y:S05]  /*21f0*/  @!P0 BRA `(.L_x_63) ;  /* 0x0000000400e88947 */ /* 0x018fea0003800000 */
.L_x_77:
[----:B------:R-:W-:Y:S02]  /*2200*/  UIADD3 UR9, UPT, UPT, UR9, 0x1, URZ ;  /* 0x0000000109097890 */ /* 0x000fe4000fffe0ff */
[----:B------:R-:W-:Y:S02]  /*2210*/  UIADD3 UR18, UPT, UPT, UR18, 0x20, URZ ;  /* 0x0000002012127890 */ /* 0x000fe4000fffe0ff */
[----:B------:R-:W-:-:S04]  /*2220*/  UISETP.NE.U32.AND UP0, UPT, UR9, 0x3, UPT ;  /* 0x000000030900788c */ /* 0x000fc8000bf05070 */
[----:B------:R-:W-:Y:S02]  /*2230*/  USEL UR5, URZ, 0x1, UP0 ;  /* 0x00000001ff057887 */ /* 0x000fe40008000000 */
[----:B------:R-:W-:Y:S02]  /*2240*/  USEL UR9, UR9, URZ, UP0 ;  /* 0x000000ff09097287 */ /* 0x000fe40008000000 */
[----:B--2---:R-:W-:Y:S02]  /*2250*/  UISETP.GE.AND UP0, UPT, UR18, UR29, UPT ;  /* 0x0000001d1200728c */ /* 0x004fe4000bf06270 */
[----:B------:R-:W-:-:S07]  /*2260*/  ULOP3.LUT UR4, UR4, UR5, URZ, 0x3c, !UPT ;  /* 0x0000000504047292 */ /* 0x000fce000f8e3cff */
[----:B------:R-:W-:Y:S05]  /*2270*/  BRA.U !UP0, `(.L_x_64) ;  /* 0xfffffff908f07547 */ /* 0x000fea000b83ffff */
.L_x_57:
[----:B---34-:R-:W-:Y:S06]  /*2280*/  BAR.SYNC.DEFER_BLOCKING 0x0 ;  /* 0x0000000000007b1d */ /* 0x018fec0000010000 */
[----:B------:R-:W-:Y:S04]  /*2290*/  BSSY.RECONVERGENT B4, `(.L_x_65) ;  /* 0x0000004000047945 */ /* 0x000fe80003800200 */
[----:B------:R-:W-:Y:S05]  /*22a0*/  @P3 BRA `(.L_x_66) ;  /* 0x0000000000083947 */ /* 0x000fea0003800000 */
[----:B------:R-:W2:Y:S02]  /*22b0*/  SYNCS.CCTL.IV [UR8+0x6000] ;  /* 0x00600000ff0079b1 */ /* 0x000ea40008000008 */
[----:B--2---:R-:W2:Y:S02]  /*22c0*/  SYNCS.CCTL.IV [UR8+0x6020] ;  /* 0x00602000ff0079b1 */ /* 0x004ea40008000008 */
.L_x_66:
[----:B------:R-:W-:Y:S05]  /*22d0*/  BSYNC.RECONVERGENT B4 ;  /* 0x0000000000047941 */ /* 0x000fea0003800200 */
.L_x_65:
[----:B--2---:R-:W-:Y:S06]  /*22e0*/  BAR.SYNC.DEFER_BLOCKING 0x0 ;  /* 0x0000000000007b1d */ /* 0x004fec0000010000 */
[----:B------:R-:W-:Y:S04]  /*22f0*/  BSSY.RECONVERGENT B4, `(.L_x_67) ;  /* 0x0000004000047945 */ /* 0x000fe80003800200 */
[----:B------:R-:W-:Y:S05]  /*2300*/  @P3 BRA `(.L_x_68) ;  /* 0x0000000000083947 */ /* 0x000fea0003800000 */
[----:B------:R-:W2:Y:S02]  /*2310*/  SYNCS.CCTL.IV [UR8+0x6008] ;  /* 0x00600800ff0079b1 */ /* 0x000ea40008000008 */
[----:B--2---:R-:W2:Y:S02]  /*2320*/  SYNCS.CCTL.IV [UR8+0x6028] ;  /* 0x00602800ff0079b1 */ /* 0x004ea40008000008 */
.L_x_68:
[----:B------:R-:W-:Y:S05]  /*2330*/  BSYNC.RECONVERGENT B4 ;  /* 0x0000000000047941 */ /* 0x000fea0003800200 */
.L_x_67:
[----:B--2---:R-:W-:Y:S06]  /*2340*/  BAR.SYNC.DEFER_BLOCKING 0x0 ;  /* 0x0000000000007b1d */ /* 0x004fec0000010000 */
[----:B------:R-:W-:Y:S04]  /*2350*/  BSSY.RECONVERGENT B4, `(.L_x_69) ;  /* 0x0000004000047945 */ /* 0x000fe80003800200 */
[----:B------:R-:W-:Y:S05]  /*2360*/  @P3 BRA `(.L_x_70) ;  /* 0x0000000000083947 */ /* 0x000fea0003800000 */
[----:B------:R-:W2:Y:S02]  /*2370*/  SYNCS.CCTL.IV [UR8+0x6010] ;  /* 0x00601000ff0079b1 */ /* 0x000ea40008000008 */
[----:B--2---:R-:W2:Y:S02]  /*2380*/  SYNCS.CCTL.IV [UR8+0x6030] ;  /* 0x00603000ff0079b1 */ /* 0x004ea40008000008 */
.L_x_70:
[----:B------:R-:W-:Y:S05]  /*2390*/  BSYNC.RECONVERGENT B4 ;  /* 0x0000000000047941 */ /* 0x000fea0003800200 */
.L_x_69:
[----:B------:R-:W-:Y:S01]  /*23a0*/  USHF.L.U32 UR4, UR22, 0x15, URZ ;  /* 0x0000001516047899 */ /* 0x000fe200080006ff */
[C---:B------:R-:W-:Y:S01]  /*23b0*/  IMAD.SHL.U32 R2, R0.reuse, 0x40, RZ ;  /* 0x0000004000027824 */ /* 0x040fe200078e00ff */
[----:B------:R-:W-:Y:S01]  /*23c0*/  USHF.L.U32 UR22, UR22, 0x3, URZ ;  /* 0x0000000316167899 */ /* 0x000fe200080006ff */
[C---:B------:R-:W-:Y:S01]  /*23d0*/  IMAD.SHL.U32 R21, R0.reuse, 0x2, RZ ;  /* 0x0000000200157824 */ /* 0x040fe200078e00ff */
[----:B------:R-:W-:Y:S01]  /*23e0*/  ULOP3.LUT UR4, UR4, 0x600000, URZ, 0xc0, !UPT ;  /* 0x0060000004047892 */ /* 0x000fe2000f8ec0ff */
[C---:B-----5:R-:W-:Y:S01]  /*23f0*/  IMAD.SHL.U32 R3, R0.reuse, 0x10, RZ ;  /* 0x0000001000037824 */ /* 0x060fe200078e00ff */
[----:B------:R-:W-:Y:S01]  /*2400*/  ULOP3.LUT UR22, UR22, 0x20, URZ, 0xc0, !UPT ;  /* 0x0000002016167892 */ /* 0x000fe2000f8ec0ff */
[----:B------:R-:W-:Y:S01]  /*2410*/  SHF.R.U32.HI R22, RZ, 0x1, R0 ;  /* 0x00000001ff167819 */ /* 0x000fe20000011600 */
[----:B------:R-:W-:Y:S01]  /*2420*/  IMAD.SHL.U32 R0, R0, 0x80, RZ ;  /* 0x0000008000007824 */ /* 0x000fe200078e00ff */
[----:B------:R-:W-:Y:S01]  /*2430*/  LOP3.LUT R2, R2, 0x1800, RZ, 0xc0, !PT ;  /* 0x0000180002027812 */ /* 0x000fe200078ec0ff */
[----:B------:R-:W-:Y:S01]  /*2440*/  UIADD3 UR4, UPT, UPT, UR22, UR4, UR23 ;  /* 0x0000000416047290 */ /* 0x000fe2000fffe017 */
[----:B------:R-:W-:-:S02]  /*2450*/  LOP3.LUT R21, R21, 0x20, RZ, 0xc0, !PT ;  /* 0x0000002015157812 */ /* 0x000fc400078ec0ff */
[----:B------:R-:W-:Y:S02]  /*2460*/  ELECT P0, URZ, PT ;  /* 0x0000000000ff782f */ /* 0x000fe40003800000 */
[----:B------:R-:W-:Y:S01]  /*2470*/  LOP3.LUT R2, R2, 0x70, R3, 0xf8, !PT ;  /* 0x0000007002027812 */ /* 0x000fe200078ef803 */
[----:B------:R-:W-:Y:S01]  /*2480*/  UMOV UR9, UR14 ;  /* 0x0000000e00097c82 */ /* 0x000fe20008000000 */
[----:B------:R-:W-:Y:S01]  /*2490*/  LOP3.LUT R21, R21, 0x40, R22, 0xf8, !PT ;  /* 0x0000004015157812 */ /* 0x000fe200078ef816 */
[----:B------:R-:W-:Y:S01]  /*24a0*/  UMOV UR10, UR19 ;  /* 0x00000013000a7c82 */ /* 0x000fe20008000000 */
[----:B------:R-:W-:Y:S01]  /*24b0*/  ISETP.LT.U32.AND P0, PT, R20, 0x20, P0 ;  /* 0x000000201400780c */ /* 0x000fe20000701070 */
[----:B------:R-:W-:Y:S01]  /*24c0*/  LDTM.16dp32bit_t0_t15.x16 R4, tmem[UR4] ;  /* 0x00000004000479ee */ /* 0x000fe20008a00000 */
[----:B------:R-:W3:Y:S01]  /*24d0*/  LDTM.16dp32bit_t16_t31.x16 R4, tmem[UR4+0x10] ;  /* 0x00001004000479ee */ /* 0x000ee20008a20000 */
[----:B------:R-:W-:Y:S01]  /*24e0*/  LOP3.LUT R21, R2, R21, RZ, 0x3c, !PT ;  /* 0x0000001502157212 */ /* 0x000fe200078e3cff */
[----:B------:R-:W-:-:S03]  /*24f0*/  NOP ;  /* 0x0000000000007918 */ /* 0x000fc60000000000 */
[----:B------:R-:W-:-:S04]  /*2500*/  LOP3.LUT R0, R21, 0x780, R0, 0xf8, !PT ;  /* 0x0000078015007812 */ /* 0x000fc800078ef800 */
[----:B------:R-:W-:Y:S02]  /*2510*/  LOP3.LUT R2, R0, 0x10, RZ, 0x3c, !PT ;  /* 0x0000001000027812 */ /* 0x000fe400078e3cff */
[----:B---3--:R-:W-:Y:S01]  /*2520*/  VOTEU.ANY UP1, P0 ;  /* 0x0000000000ff7886 */ /* 0x008fe20000020100 */
[----:B------:R-:W-:Y:S01]  /*2530*/  VOTEU.ANY UP0, P0 ;  /* 0x0000000000ff7886 */ /* 0x000fe20000000100 */
[----:B------:R-:W-:Y:S02]  /*2540*/  F2FP.F16.F32.PACK_AB R4, R5, R4 ;  /* 0x000000040504723e */ /* 0x000fe400000000ff */
[----:B------:R-:W-:Y:S02]  /*2550*/  F2FP.F16.F32.PACK_AB R5, R7, R6 ;  /* 0x000000060705723e */ /* 0x000fe400000000ff */
[----:B------:R-:W-:Y:S02]  /*2560*/  F2FP.F16.F32.PACK_AB R12, R13, R12 ;  /* 0x0000000c0d0c723e */ /* 0x000fe400000000ff */
[----:B------:R-:W-:-:S02]  /*2570*/  F2FP.F16.F32.PACK_AB R6, R9, R8 ;  /* 0x000000080906723e */ /* 0x000fc400000000ff */
[----:B------:R-:W-:Y:S02]  /*2580*/  F2FP.F16.F32.PACK_AB R7, R11, R10 ;  /* 0x0000000a0b07723e */ /* 0x000fe400000000ff */
[----:B------:R-:W-:Y:S02]  /*2590*/  F2FP.F16.F32.PACK_AB R13, R15, R14 ;  /* 0x0000000e0f0d723e */ /* 0x000fe400000000ff */
[----:B------:R-:W-:Y:S01]  /*25a0*/  F2FP.F16.F32.PACK_AB R14, R17, R16 ;  /* 0x00000010110e723e */ /* 0x000fe200000000ff */
[----:B--2---:R2:W-:Y:S01]  /*25b0*/  STS.128 [R0+UR8], R4 ;  /* 0x0000000400007988 */ /* 0x0045e20008000c08 */
[----:B------:R-:W-:-:S05]  /*25c0*/  F2FP.F16.F32.PACK_AB R15, R19, R18 ;  /* 0x00000012130f723e */ /* 0x000fca00000000ff */
[----:B------:R2:W-:Y:S01]  /*25d0*/  STS.128 [R2+UR8], R12 ;  /* 0x0000000c02007988 */ /* 0x0005e20008000c08 */
[----:B------:R3:W-:Y:S06]  /*25e0*/  MEMBAR.ALL.CTA ;  /* 0x0000000000007992 */ /* 0x0007ec0000008000 */
[----:B---3--:R-:W3:Y:S02]  /*25f0*/  FENCE.VIEW.ASYNC.S ;  /* 0x00000000000073c6 */ /* 0x008ee40000000000 */
[----:B---3--:R-:W-:Y:S06]  /*2600*/  BAR.SYNC.DEFER_BLOCKING 0x0 ;  /* 0x0000000000007b1d */ /* 0x008fec0000010000 */
[----:B------:R2:W-:Y:S01]  /*2610*/  @UP1 UTMASTG.2D [UR8], [UR20] ;  /* 0x00000008140013b5 */ /* 0x0005e20008008000 */
[----:B------:R0:W-:Y:S01]  /*2620*/  UTMACMDFLUSH ;  /* 0x00000000000079b7 */ /* 0x0001e20000000000 */
[----:B------:R-:W-:-:S04]  /*2630*/  DEPBAR.LE SB0, 0x0 ;  /* 0x000080000000791a */ /* 0x000fc80000000000 */
[----:B------:R-:W-:Y:S08]  /*2640*/  BAR.SYNC.DEFER_BLOCKING 0x0 ;  /* 0x0000000000007b1d */ /* 0x000ff00000010000 */
[----:B------:R-:W-:Y:S06]  /*2650*/  BAR.SYNC.DEFER_BLOCKING 0x0 ;  /* 0x0000000000007b1d */ /* 0x000fec0000010000 */
[----:B--2---:R-:W-:Y:S05]  /*2660*/  @P2 BRA `(.L_x_71) ;  /* 0x0000000000a02947 */ /* 0x004fea0003800000 */
[----:B------:R-:W2:Y:S01]  /*2670*/  S2UR UR5, SR_CgaCtaId ;  /* 0x00000000000579c3 */ /* 0x000ea20000008800 */
[----:B------:R-:W-:Y:S01]  /*2680*/  NOP ;  /* 0x0000000000007918 */ /* 0x000fe20000000000 */
[----:B------:R-:W-:Y:S01]  /*2690*/  UMOV UR4, 0x50 ;  /* 0x0000005000047882 */ /* 0x000fe20000000000 */
[----:B------:R-:W-:Y:S02]  /*26a0*/  IMAD.U32 R0, RZ, RZ, UR23 ;  /* 0x00000017ff007e24 */ /* 0x000fe4000f8e00ff */
[----:B------:R-:W-:Y:S02]  /*26b0*/  IMAD.MOV.U32 R3, RZ, RZ, 0x3 ;  /* 0x00000003ff037424 */ /* 0x000fe400078e00ff */
[----:B------:R-:W-:Y:S01]  /*26c0*/  IMAD.MOV.U32 R7, RZ, RZ, 0x1 ;  /* 0x00000001ff077424 */ /* 0x000fe200078e00ff */
[----:B------:R-:W-:-:S04]  /*26d0*/  LOP3.LUT R0, R0, 0xffff, RZ, 0xc0, !PT ;  /* 0x0000ffff00007812 */ /* 0x000fc800078ec0ff */
[----:B------:R-:W-:-:S05]  /*26e0*/  SHF.R.U32.HI R0, RZ, 0x5, R0 ;  /* 0x00000005ff007819 */ /* 0x000fca0000011600 */
[----:B------:R-:W-:Y:S01]  /*26f0*/  VIADD R2, R0, 0x10 ;  /* 0x0000001000027836 */ /* 0x000fe20000000000 */
[----:B------:R-:W-:Y:S01]  /*2700*/  SHF.L.U32 R0, R3, R0, RZ ;  /* 0x0000000003007219 */ /* 0x000fe200000006ff */
[----:B--2---:R-:W-:-:S03]  /*2710*/  ULEA UR6, UR5, UR4, 0x18 ;  /* 0x0000000405067291 */ /* 0x004fc6000f8ec0ff */
[----:B------:R-:W-:-:S04]  /*2720*/  SHF.L.U32 R3, R7, R2, RZ ;  /* 0x0000000207037219 */ /* 0x000fc800000006ff */
[----:B------:R-:W-:Y:S02]  /*2730*/  LOP3.LUT R0, R3, R0, RZ, 0xfc, !PT ;  /* 0x0000000003007212 */ /* 0x000fe400078efcff */
[----:B------:R-:W2:Y:S02]  /*2740*/  LDS R5, [UR6] ;  /* 0x00000006ff057984 */ /* 0x000ea40008000800 */
[C---:B------:R-:W-:Y:S02]  /*2750*/  LOP3.LUT R2, R0.reuse, 0xffff, RZ, 0xc0, !PT ;  /* 0x0000ffff00027812 */ /* 0x040fe400078ec0ff */
[----:B--2---:R-:W-:-:S04]  /*2760*/  LOP3.LUT R3, R0, 0xffff, R5, 0x80, !PT ;  /* 0x0000ffff00037812 */ /* 0x004fc800078e8005 */
[----:B------:R-:W-:-:S13]  /*2770*/  ISETP.NE.AND P0, PT, R3, R2, PT ;  /* 0x000000020300720c */ /* 0x000fda0003f05270 */
[----:B------:R-:W-:Y:S05]  /*2780*/  @P0 BRA `(.L_x_72) ;  /* 0x0000000000500947 */ /* 0x000fea0003800000 */
[----:B------:R-:W-:Y:S02]  /*2790*/  SHF.R.U32.HI R5, RZ, 0x10, R5 ;  /* 0x00000010ff057819 */ /* 0x000fe40000011605 */
[----:B------:R-:W-:-:S04]  /*27a0*/  SHF.R.U32.HI R2, RZ, 0x10, R0 ;  /* 0x00000010ff027819 */ /* 0x000fc80000011600 */
[----:B------:R-:W-:-:S04]  /*27b0*/  LOP3.LUT R5, R5, R2, RZ, 0xc0, !PT ;  /* 0x0000000205057212 */ /* 0x000fc800078ec0ff */
[----:B------:R-:W-:-:S13]  /*27c0*/  ISETP.NE.AND P0, PT, R5, R2, PT ;  /* 0x000000020500720c */ /* 0x000fda0003f05270 */
[----:B------:R-:W-:Y:S05]  /*27d0*/  @P0 BRA `(.L_x_73) ;  /* 0x0000000000300947 */ /* 0x000fea0003800000 */
[----:B------:R-:W-:Y:S01]  /*27e0*/  R2UR UR4, R0 ;  /* 0x00000000000472ca */ /* 0x000fe200000e0000 */
[----:B------:R-:W-:Y:S01]  /*27f0*/  VOTEU.ANY UR5, UPT, PT ;  /* 0x0000000000057886 */ /* 0x000fe200038e0100 */
[----:B------:R-:W2:Y:S01]  /*2800*/  S2R R0, SR_LANEID ;  /* 0x0000000000007919 */ /* 0x000ea20000000000 */
[----:B------:R-:W-:-:S10]  /*2810*/  UFLO.U32 UR5, UR5 ;  /* 0x00000005000572bd */ /* 0x000fd400080e0000 */
[----:B------:R-:W-:-:S06]  /*2820*/  ULOP3.LUT UR4, URZ, UR4, URZ, 0x33, !UPT ;  /* 0x00000004ff047292 */ /* 0x000fcc000f8e33ff */
[----:B------:R-:W-:-:S04]  /*2830*/  IMAD.U32 R2, RZ, RZ, UR4 ;  /* 0x00000004ff027e24 */ /* 0x000fc8000f8e00ff */
[----:B------:R-:W3:Y:S02]  /*2840*/  REDUX UR7, R2 ;  /* 0x00000000020773c4 */ /* 0x000ee40000000000 */
[----:B------:R4:W-:Y:S01]  /*2850*/  UTCATOMSWS.AND URZ, UR4 ;  /* 0x0000000400ff79e3 */ /* 0x0009e20008000000 */
[----:B--2---:R-:W-:Y:S01]  /*2860*/  ISETP.EQ.U32.AND P0, PT, R0, UR5, PT ;  /* 0x0000000500007c0c */ /* 0x004fe2000bf02070 */
[----:B---3--:R-:W-:-:S12]  /*2870*/  IMAD.U32 R0, RZ, RZ, UR7 ;  /* 0x00000007ff007e24 */ /* 0x008fd8000f8e00ff */
[----:B------:R4:W-:Y:S01]  /*2880*/  @P0 ATOMS.AND RZ, [UR6], R0 ;  /* 0x00000000ffff098c */ /* 0x0009e2000a800006 */
[----:B------:R-:W-:Y:S05]  /*2890*/  BRA `(.L_x_71) ;  /* 0x0000000000147947 */ /* 0x000fea0003800000 */
.L_x_73:
[----:B------:R-:W-:-:S07]  /*28a0*/  MOV R2, 0x28c0 ;  /* 0x000028c000027802 */ /* 0x000fce0000000f00 */
[----:B-1----:R-:W-:Y:S05]  /*28b0*/  CALL.REL.NOINC `($__internal_0_$__cuda_sm10x_tcgen05_guardrail_trap_col_being_dealloced_not_returned_by_alloc) ;  /* 0x0000000000447944 */ /* 0x002fea0003c00000 */
[----:B------:R-:W-:Y:S05]  /*28c0*/  BRA `(.L_x_71) ;  /* 0x0000000000087947 */ /* 0x000fea0003800000 */
.L_x_72:
[----:B------:R-:W-:-:S07]  /*28d0*/  MOV R2, 0x28f0 ;  /* 0x000028f000027802 */ /* 0x000fce0000000f00 */
[----:B-1----:R-:W-:Y:S05]  /*28e0*/  CALL.REL.NOINC `($__internal_2_$__cuda_sm10x_tcgen05_guardrail_trap_unallocated_columns_being_dealloced) ;  /* 0x0000000000507944 */ /* 0x002fea0003c00000 */
.L_x_71:
[----:B------:R-:W-:Y:S01]  /*28f0*/  NOP ;  /* 0x0000000000007918 */ /* 0x000fe20000000000 */
[----:B----4-:R-:W-:Y:S05]  /*2900*/  EXIT ;  /* 0x000000000000794d */ /* 0x010fea0003800000 */
.L_x_58:
[----:B------:R-:W2:Y:S02]  /*2910*/  SYNCS.PHASECHK.TRANS64.TRYWAIT P0, [UR8+0x6000], RZ ;  /* 0x006000ffff0075a7 */ /* 0x000ea40008001108 */
[----:B--2---:R-:W-:Y:S05]  /*2920*/  @!P0 BRA `(.L_x_58) ;  /* 0xfffffffc00f88947 */ /* 0x004fea000383ffff */
[----:B------:R-:W-:Y:S05]  /*2930*/  BRA `(.L_x_74) ;  /* 0xfffffff000a47947 */ /* 0x000fea000383ffff */
.L_x_60:
[----:B------:R-:W2:Y:S02]  /*2940*/  SYNCS.PHASECHK.TRANS64.TRYWAIT P1, [UR8+0x6020], RZ ;  /* 0x006020ffff0075a7 */ /* 0x000ea40008021108 */
[----:B--2---:R-:W-:Y:S05]  /*2950*/  @!P1 BRA `(.L_x_60) ;  /* 0xfffffffc00f89947 */ /* 0x004fea000383ffff */
[----:B------:R-:W-:Y:S05]  /*2960*/  BRA `(.L_x_75) ;  /* 0xfffffff400207947 */ /* 0x000fea000383ffff */
.L_x_61:
[----:B------:R-:W3:Y:S02]  /*2970*/  SYNCS.PHASECHK.TRANS64.TRYWAIT P0, [UR28+0x6000], R2 ;  /* 0x00600002ff0075a7 */ /* 0x000ee4000800111c */
[----:B---3--:R-:W-:Y:S05]  /*2980*/  @!P0 BRA `(.L_x_61) ;  /* 0xfffffffc00f88947 */ /* 0x008fea000383ffff */
[----:B------:R-:W-:Y:S05]  /*2990*/  BRA `(.L_x_76) ;  /* 0xfffffff4009c7947 */ /* 0x000fea000383ffff */
.L_x_63:
[----:B------:R-:W3:Y:S02]  /*29a0*/  SYNCS.PHASECHK.TRANS64.TRYWAIT P0, [UR28+0x6020], R2 ;  /* 0x00602002ff0075a7 */ /* 0x000ee4000800111c */
[----:B---3--:R-:W-:Y:S05]  /*29b0*/  @!P0 BRA `(.L_x_63) ;  /* 0xfffffffc00f88947 */ /* 0x008fea000383ffff */
[----:B------:R-:W-:Y:S05]  /*29c0*/  BRA `(.L_x_77) ;  /* 0xfffffff8000c7947 */ /* 0x000fea000383ffff */
        .weak           $__internal_0_$__cuda_sm10x_tcgen05_guardrail_trap_col_being_dealloced_not_returned_by_alloc
        .type           $__internal_0_$__cuda_sm10x_tcgen05_guardrail_trap_col_being_dealloced_not_returned_by_alloc,@function
        .size           $__internal_0_$__cuda_sm10x_tcgen05_guardrail_trap_col_being_dealloced_not_returned_by_alloc,($__internal_1_$__cuda_sm10x_tcgen05_guardrail_trap_phase_invalid_during_alloc - $__internal_0_$__cuda_sm10x_tcgen05_guardrail_trap_col_being_dealloced_not_returned_by_alloc)
$__internal_0_$__cuda_sm10x_tcgen05_guardrail_trap_col_being_dealloced_not_returned_by_alloc:
[----:B------:R-:W-:Y:S05]  /*29d0*/  BPT.TRAP 0x1 ;  /* 0x000000040000795c */ /* 0x000fea0000300000 */
[----:B------:R-:W-:-:S04]  /*29e0*/  IMAD.MOV.U32 R3, RZ, RZ, 0x0 ;  /* 0x00000000ff037424 */ /* 0x000fc800078e00ff */
[----:B------:R-:W-:Y:S05]  /*29f0*/  RET.REL.NODEC R2 `(gluon_tcgen05) ;  /* 0xffffffd402807950 */ /* 0x000fea0003c3ffff */
        .weak           $__internal_1_$__cuda_sm10x_tcgen05_guardrail_trap_phase_invalid_during_alloc
        .type           $__internal_1_$__cuda_sm10x_tcgen05_guardrail_trap_phase_invalid_during_alloc,@function
        .size           $__internal_1_$__cuda_sm10x_tcgen05_guardrail_trap_phase_invalid_during_alloc,($__internal_2_$__cuda_sm10x_tcgen05_guardrail_trap_unallocated_columns_being_dealloced - $__internal_1_$__cuda_sm10x_tcgen05_guardrail_trap_phase_invalid_during_alloc)
$__internal_1_$__cuda_sm10x_tcgen05_guardrail_trap_phase_invalid_during_alloc:
[----:B------:R-:W-:Y:S05]  /*2a00*/  BPT.TRAP 0x1 ;  /* 0x000000040000795c */ /* 0x000fea0000300000 */
[----:B------:R-:W-:-:S04]  /*2a10*/  IMAD.MOV.U32 R3, RZ, RZ, 0x0 ;  /* 0x00000000ff037424 */ /* 0x000fc800078e00ff */
[----:B------:R-:W-:Y:S05]  /*2a20*/  RET.REL.NODEC R2 `(gluon_tcgen05) ;  /* 0xffffffd402747950 */ /* 0x000fea0003c3ffff */
        .weak           $__internal_2_$__cuda_sm10x_tcgen05_guardrail_trap_unallocated_columns_being_dealloced
        .type           $__internal_2_$__cuda_sm10x_tcgen05_guardrail_trap_unallocated_columns_being_dealloced,@function
        .size           $__internal_2_$__cuda_sm10x_tcgen05_guardrail_trap_unallocated_columns_being_dealloced,(.L_x_81 - $__internal_2_$__cuda_sm10x_tcgen05_guardrail_trap_unallocated_columns_being_dealloced)
$__internal_2_$__cuda_sm10x_tcgen05_guardrail_trap_unallocated_columns_being_dealloced:
[----:B------:R-:W-:Y:S05]  /*2a30*/  BPT.TRAP 0x1 ;  /* 0x000000040000795c */ /* 0x000fea0000300000 */
[----:B------:R-:W-:-:S04]  /*2a40*/  IMAD.MOV.U32 R3, RZ, RZ, 0x0 ;  /* 0x00000000ff037424 */ /* 0x000fc800078e00ff */
[----:B------:R-:W-:Y:S05]  /*2a50*/  RET.REL.NODEC R2 `(gluon_tcgen05) ;  /* 0xffffffd402687950 */ /* 0x000fea0003c3ffff */
.L_x_78:
[----:B------:R-:W-:-:S00]  /*2a60*/  BRA `(.L_x_78) ;  /* 0xfffffffc00fc7947 */ /* 0x000fc0000383ffff */
[----:B------:R-:W-:-:S00]  /*2a70*/  NOP ;  /* 0x0000000000007918 */ /* 0x000fc00000000000 */
        /* <DEDUP_REMOVED lines=8> */
.L_x_81:


//--------------------- .nv.shared.gluon_tcgen05  --------------------------
	.section	.nv.shared.gluon_tcgen05,"aw",@nobits
	.sectionflags	@""
	.align	16
	.zero		1024


//--------------------- .nv.shared.reserved.0     --------------------------
	.section	.nv.shared.reserved.0,"aw",@nobits
	.align	8
	.weak		__nv_reservedSMEM_offset_0_alias
	.size		__nv_reservedSMEM_offset_0_alias, 0, 64
	.other		__nv_reservedSMEM_offset_0_alias,@"STO_CUDA_RESERVED_SHARED STV_DEFAULT"
__nv_reservedSMEM_offset_0_alias:
	.zero		0
.nv.shared.reserved.0:
	.zero		64
	.weak		__nv_reservedSMEM_allocation_phase
	.type		__nv_reservedSMEM_allocation_phase,@object
	.size		__nv_reservedSMEM_allocation_phase,(.L_0 - __nv_reservedSMEM_allocation_phase)
__nv_reservedSMEM_allocation_phase:
	.zero		1
.L_0:
	.zero		7
	.weak		__nv_reservedSMEM_devtool_atexit_pc
	.type		__nv_reservedSMEM_devtool_atexit_pc,@object
	.size		__nv_reservedSMEM_devtool_atexit_pc,(__nv_reservedSMEM_allocation_mask - __nv_reservedSMEM_devtool_atexit_pc)
__nv_reservedSMEM_devtool_atexit_pc:
	.zero		8
	.weak		__nv_reservedSMEM_allocation_mask
	.type		__nv_reservedSMEM_allocation_mask,@object
	.size		__nv_reservedSMEM_allocation_mask,(.L_2 - __nv_reservedSMEM_allocation_mask)
__nv_reservedSMEM_allocation_mask:
	.zero		4
.L_2:


//--------------------- .nv.constant0.gluon_tcgen05 --------------------------
	.section	.nv.constant0.gluon_tcgen05,"a",@progbits
	.sectionflags	@""
	.align	4
.nv.constant0.gluon_tcgen05:
	.zero		976


//--------------------- SYMBOLS --------------------------

	.type		.nv.reservedSmem.offset0,@object
	.size		.nv.reservedSmem.offset0,0x4
	.type		.nv.reservedSmem.cap,@object
	.size		.nv.reservedSmem.cap,0x4
